//
// Generated by NVIDIA NVVM Compiler
//
// Compiler Build ID: CL-36424714
// Cuda compilation tools, release 13.0, V13.0.88
// Based on NVVM 20.0.0
//

.version 9.0
.target sm_100
.address_size 64

	// .globl	_Z15assign_clustersPKfS0_iS0_S0_PiPfS2_iiS1_
.const .align 4 .b8 means_x[128];
.const .align 4 .b8 means_y[128];
.global .align 1 .b8 _ZN34_INTERNAL_ed1ac825_4_k_cu_6376b39a4cuda3std3__45__cpo5beginE[1];
.global .align 1 .b8 _ZN34_INTERNAL_ed1ac825_4_k_cu_6376b39a4cuda3std3__45__cpo3endE[1];
.global .align 1 .b8 _ZN34_INTERNAL_ed1ac825_4_k_cu_6376b39a4cuda3std3__45__cpo6cbeginE[1];
.global .align 1 .b8 _ZN34_INTERNAL_ed1ac825_4_k_cu_6376b39a4cuda3std3__45__cpo4cendE[1];
.global .align 1 .b8 _ZN34_INTERNAL_ed1ac825_4_k_cu_6376b39a4cuda3std3__45__cpo6rbeginE[1];
.global .align 1 .b8 _ZN34_INTERNAL_ed1ac825_4_k_cu_6376b39a4cuda3std3__45__cpo4rendE[1];
.global .align 1 .b8 _ZN34_INTERNAL_ed1ac825_4_k_cu_6376b39a4cuda3std3__45__cpo7crbeginE[1];
.global .align 1 .b8 _ZN34_INTERNAL_ed1ac825_4_k_cu_6376b39a4cuda3std3__45__cpo5crendE[1];
.global .align 1 .b8 _ZN34_INTERNAL_ed1ac825_4_k_cu_6376b39a4cuda3std3__436_GLOBAL__N__ed1ac825_4_k_cu_6376b39a6ignoreE[1];
.global .align 1 .b8 _ZN34_INTERNAL_ed1ac825_4_k_cu_6376b39a4cuda3std3__419piecewise_constructE[1];
.global .align 1 .b8 _ZN34_INTERNAL_ed1ac825_4_k_cu_6376b39a4cuda3std3__48in_placeE[1];
.global .align 1 .b8 _ZN34_INTERNAL_ed1ac825_4_k_cu_6376b39a4cuda3std3__420unreachable_sentinelE[1];
.global .align 1 .b8 _ZN34_INTERNAL_ed1ac825_4_k_cu_6376b39a4cuda3std3__47nulloptE[1];
.global .align 1 .b8 _ZN34_INTERNAL_ed1ac825_4_k_cu_6376b39a4cuda3std3__48unexpectE[1];
.global .align 1 .b8 _ZN34_INTERNAL_ed1ac825_4_k_cu_6376b39a4cuda3std6ranges3__45__cpo4swapE[1];
.global .align 1 .b8 _ZN34_INTERNAL_ed1ac825_4_k_cu_6376b39a4cuda3std6ranges3__45__cpo9iter_moveE[1];
.global .align 1 .b8 _ZN34_INTERNAL_ed1ac825_4_k_cu_6376b39a4cuda3std6ranges3__45__cpo5beginE[1];
.global .align 1 .b8 _ZN34_INTERNAL_ed1ac825_4_k_cu_6376b39a4cuda3std6ranges3__45__cpo3endE[1];
.global .align 1 .b8 _ZN34_INTERNAL_ed1ac825_4_k_cu_6376b39a4cuda3std6ranges3__45__cpo6cbeginE[1];
.global .align 1 .b8 _ZN34_INTERNAL_ed1ac825_4_k_cu_6376b39a4cuda3std6ranges3__45__cpo4cendE[1];
.global .align 1 .b8 _ZN34_INTERNAL_ed1ac825_4_k_cu_6376b39a4cuda3std6ranges3__45__cpo7advanceE[1];
.global .align 1 .b8 _ZN34_INTERNAL_ed1ac825_4_k_cu_6376b39a4cuda3std6ranges3__45__cpo9iter_swapE[1];
.global .align 1 .b8 _ZN34_INTERNAL_ed1ac825_4_k_cu_6376b39a4cuda3std6ranges3__45__cpo4nextE[1];
.global .align 1 .b8 _ZN34_INTERNAL_ed1ac825_4_k_cu_6376b39a4cuda3std6ranges3__45__cpo4prevE[1];
.global .align 1 .b8 _ZN34_INTERNAL_ed1ac825_4_k_cu_6376b39a4cuda3std6ranges3__45__cpo4dataE[1];
.global .align 1 .b8 _ZN34_INTERNAL_ed1ac825_4_k_cu_6376b39a4cuda3std6ranges3__45__cpo5cdataE[1];
.global .align 1 .b8 _ZN34_INTERNAL_ed1ac825_4_k_cu_6376b39a4cuda3std6ranges3__45__cpo4sizeE[1];
.global .align 1 .b8 _ZN34_INTERNAL_ed1ac825_4_k_cu_6376b39a4cuda3std6ranges3__45__cpo5ssizeE[1];
.global .align 1 .b8 _ZN34_INTERNAL_ed1ac825_4_k_cu_6376b39a4cuda3std6ranges3__45__cpo8distanceE[1];
.global .align 1 .b8 _ZN34_INTERNAL_ed1ac825_4_k_cu_6376b39a6thrust24THRUST_300001_SM_1000_NS8cuda_cub3parE[1];
.global .align 1 .b8 _ZN34_INTERNAL_ed1ac825_4_k_cu_6376b39a6thrust24THRUST_300001_SM_1000_NS8cuda_cub10par_nosyncE[1];
.global .align 1 .b8 _ZN34_INTERNAL_ed1ac825_4_k_cu_6376b39a6thrust24THRUST_300001_SM_1000_NS6system6detail10sequential3seqE[1];
.global .align 1 .b8 _ZN34_INTERNAL_ed1ac825_4_k_cu_6376b39a6thrust24THRUST_300001_SM_1000_NS12placeholders2_1E[1];
.global .align 1 .b8 _ZN34_INTERNAL_ed1ac825_4_k_cu_6376b39a6thrust24THRUST_300001_SM_1000_NS12placeholders2_2E[1];
.global .align 1 .b8 _ZN34_INTERNAL_ed1ac825_4_k_cu_6376b39a6thrust24THRUST_300001_SM_1000_NS12placeholders2_3E[1];
.global .align 1 .b8 _ZN34_INTERNAL_ed1ac825_4_k_cu_6376b39a6thrust24THRUST_300001_SM_1000_NS12placeholders2_4E[1];
.global .align 1 .b8 _ZN34_INTERNAL_ed1ac825_4_k_cu_6376b39a6thrust24THRUST_300001_SM_1000_NS12placeholders2_5E[1];
.global .align 1 .b8 _ZN34_INTERNAL_ed1ac825_4_k_cu_6376b39a6thrust24THRUST_300001_SM_1000_NS12placeholders2_6E[1];
.global .align 1 .b8 _ZN34_INTERNAL_ed1ac825_4_k_cu_6376b39a6thrust24THRUST_300001_SM_1000_NS12placeholders2_7E[1];
.global .align 1 .b8 _ZN34_INTERNAL_ed1ac825_4_k_cu_6376b39a6thrust24THRUST_300001_SM_1000_NS12placeholders2_8E[1];
.global .align 1 .b8 _ZN34_INTERNAL_ed1ac825_4_k_cu_6376b39a6thrust24THRUST_300001_SM_1000_NS12placeholders2_9E[1];
.global .align 1 .b8 _ZN34_INTERNAL_ed1ac825_4_k_cu_6376b39a6thrust24THRUST_300001_SM_1000_NS12placeholders3_10E[1];
.global .align 1 .b8 _ZN34_INTERNAL_ed1ac825_4_k_cu_6376b39a6thrust24THRUST_300001_SM_1000_NS3seqE[1];

.visible .entry _Z15assign_clustersPKfS0_iS0_S0_PiPfS2_iiS1_(
	.param .u64 .ptr .align 1 _Z15assign_clustersPKfS0_iS0_S0_PiPfS2_iiS1__param_0,
	.param .u64 .ptr .align 1 _Z15assign_clustersPKfS0_iS0_S0_PiPfS2_iiS1__param_1,
	.param .u32 _Z15assign_clustersPKfS0_iS0_S0_PiPfS2_iiS1__param_2,
	.param .u64 .ptr .align 1 _Z15assign_clustersPKfS0_iS0_S0_PiPfS2_iiS1__param_3,
	.param .u64 .ptr .align 1 _Z15assign_clustersPKfS0_iS0_S0_PiPfS2_iiS1__param_4,
	.param .u64 .ptr .align 1 _Z15assign_clustersPKfS0_iS0_S0_PiPfS2_iiS1__param_5,
	.param .u64 .ptr .align 1 _Z15assign_clustersPKfS0_iS0_S0_PiPfS2_iiS1__param_6,
	.param .u64 .ptr .align 1 _Z15assign_clustersPKfS0_iS0_S0_PiPfS2_iiS1__param_7,
	.param .u32 _Z15assign_clustersPKfS0_iS0_S0_PiPfS2_iiS1__param_8,
	.param .u32 _Z15assign_clustersPKfS0_iS0_S0_PiPfS2_iiS1__param_9,
	.param .u64 .ptr .align 1 _Z15assign_clustersPKfS0_iS0_S0_PiPfS2_iiS1__param_10
)
{
	.reg .pred 	%p<30>;
	.reg .b32 	%r<86>;
	.reg .b32 	%f<123>;
	.reg .b64 	%rd<47>;

	ld.param.u64 	%rd15, [_Z15assign_clustersPKfS0_iS0_S0_PiPfS2_iiS1__param_0];
	ld.param.u64 	%rd16, [_Z15assign_clustersPKfS0_iS0_S0_PiPfS2_iiS1__param_1];
	ld.param.u32 	%r32, [_Z15assign_clustersPKfS0_iS0_S0_PiPfS2_iiS1__param_2];
	ld.param.u64 	%rd17, [_Z15assign_clustersPKfS0_iS0_S0_PiPfS2_iiS1__param_3];
	ld.param.u64 	%rd18, [_Z15assign_clustersPKfS0_iS0_S0_PiPfS2_iiS1__param_4];
	ld.param.u64 	%rd19, [_Z15assign_clustersPKfS0_iS0_S0_PiPfS2_iiS1__param_5];
	ld.param.u64 	%rd20, [_Z15assign_clustersPKfS0_iS0_S0_PiPfS2_iiS1__param_6];
	ld.param.u64 	%rd21, [_Z15assign_clustersPKfS0_iS0_S0_PiPfS2_iiS1__param_7];
	ld.param.u32 	%r33, [_Z15assign_clustersPKfS0_iS0_S0_PiPfS2_iiS1__param_8];
	ld.param.u32 	%r34, [_Z15assign_clustersPKfS0_iS0_S0_PiPfS2_iiS1__param_9];
	ld.param.u64 	%rd22, [_Z15assign_clustersPKfS0_iS0_S0_PiPfS2_iiS1__param_10];
	cvta.to.global.u64 	%rd1, %rd18;
	cvta.to.global.u64 	%rd2, %rd17;
	cvta.to.global.u64 	%rd3, %rd22;
	cvta.to.global.u64 	%rd4, %rd21;
	cvta.to.global.u64 	%rd5, %rd20;
	cvta.to.global.u64 	%rd6, %rd19;
	cvta.to.global.u64 	%rd7, %rd16;
	cvta.to.global.u64 	%rd8, %rd15;
	mov.u32 	%r1, %ctaid.x;
	mov.u32 	%r2, %ntid.x;
	mov.u32 	%r3, %tid.x;
	mov.u32 	%r4, %nctaid.x;
	setp.lt.s32 	%p1, %r34, 1;
	@%p1 bra 	$L__BB0_19;
	setp.gt.s32 	%p2, %r33, 0;
	@%p2 bra 	$L__BB0_5;
	mov.b32 	%r85, 0;
$L__BB0_3:
	mad.lo.s32 	%r36, %r85, %r4, %r1;
	mad.lo.s32 	%r30, %r36, %r2, %r3;
	setp.ge.s32 	%p3, %r30, %r32;
	@%p3 bra 	$L__BB0_19;
	mul.wide.s32 	%rd23, %r30, 4;
	add.s64 	%rd24, %rd8, %rd23;
	add.s64 	%rd25, %rd7, %rd23;
	ld.global.f32 	%f10, [%rd25];
	ld.global.f32 	%f11, [%rd24];
	add.s64 	%rd26, %rd6, %rd23;
	mov.b32 	%r37, 0;
	st.global.u32 	[%rd26], %r37;
	atom.global.add.f32 	%f12, [%rd5], %f11;
	atom.global.add.f32 	%f13, [%rd4], %f10;
	atom.global.add.u32 	%r38, [%rd3], 1;
	add.s32 	%r85, %r85, 1;
	setp.ne.s32 	%p4, %r85, %r34;
	@%p4 bra 	$L__BB0_3;
	bra.uni 	$L__BB0_19;
$L__BB0_5:
	and.b32  	%r5, %r33, 7;
	and.b32  	%r6, %r33, 2147483640;
	mov.b32 	%r72, 0;
$L__BB0_6:
	mad.lo.s32 	%r40, %r72, %r4, %r1;
	mad.lo.s32 	%r8, %r40, %r2, %r3;
	setp.ge.s32 	%p5, %r8, %r32;
	@%p5 bra 	$L__BB0_19;
	setp.lt.u32 	%p6, %r33, 8;
	mul.wide.s32 	%rd27, %r8, 4;
	add.s64 	%rd28, %rd8, %rd27;
	ld.global.f32 	%f1, [%rd28];
	add.s64 	%rd29, %rd7, %rd27;
	ld.global.f32 	%f2, [%rd29];
	mov.f32 	%f120, 0f7F7FFFFF;
	mov.b32 	%r79, 0;
	mov.u32 	%r84, %r79;
	@%p6 bra 	$L__BB0_10;
	add.s64 	%rd46, %rd2, 16;
	add.s64 	%rd45, %rd1, 16;
	mov.f32 	%f120, 0f7F7FFFFF;
	mov.b32 	%r73, 0;
	mov.u32 	%r84, %r73;
$L__BB0_9:
	.pragma "nounroll";
	ld.global.f32 	%f16, [%rd46+-16];
	ld.global.f32 	%f17, [%rd45+-16];
	sub.f32 	%f18, %f1, %f16;
	sub.f32 	%f19, %f2, %f17;
	mul.f32 	%f20, %f19, %f19;
	fma.rn.f32 	%f21, %f18, %f18, %f20;
	setp.lt.f32 	%p7, %f21, %f120;
	selp.f32 	%f22, %f21, %f120, %p7;
	selp.b32 	%r44, %r73, %r84, %p7;
	ld.global.f32 	%f23, [%rd46+-12];
	ld.global.f32 	%f24, [%rd45+-12];
	sub.f32 	%f25, %f1, %f23;
	sub.f32 	%f26, %f2, %f24;
	mul.f32 	%f27, %f26, %f26;
	fma.rn.f32 	%f28, %f25, %f25, %f27;
	setp.lt.f32 	%p8, %f28, %f22;
	selp.f32 	%f29, %f28, %f22, %p8;
	add.s32 	%r45, %r73, 1;
	selp.b32 	%r46, %r45, %r44, %p8;
	ld.global.f32 	%f30, [%rd46+-8];
	ld.global.f32 	%f31, [%rd45+-8];
	sub.f32 	%f32, %f1, %f30;
	sub.f32 	%f33, %f2, %f31;
	mul.f32 	%f34, %f33, %f33;
	fma.rn.f32 	%f35, %f32, %f32, %f34;
	setp.lt.f32 	%p9, %f35, %f29;
	selp.f32 	%f36, %f35, %f29, %p9;
	add.s32 	%r47, %r73, 2;
	selp.b32 	%r48, %r47, %r46, %p9;
	ld.global.f32 	%f37, [%rd46+-4];
	ld.global.f32 	%f38, [%rd45+-4];
	sub.f32 	%f39, %f1, %f37;
	sub.f32 	%f40, %f2, %f38;
	mul.f32 	%f41, %f40, %f40;
	fma.rn.f32 	%f42, %f39, %f39, %f41;
	setp.lt.f32 	%p10, %f42, %f36;
	selp.f32 	%f43, %f42, %f36, %p10;
	add.s32 	%r49, %r73, 3;
	selp.b32 	%r50, %r49, %r48, %p10;
	ld.global.f32 	%f44, [%rd46];
	ld.global.f32 	%f45, [%rd45];
	sub.f32 	%f46, %f1, %f44;
	sub.f32 	%f47, %f2, %f45;
	mul.f32 	%f48, %f47, %f47;
	fma.rn.f32 	%f49, %f46, %f46, %f48;
	setp.lt.f32 	%p11, %f49, %f43;
	selp.f32 	%f50, %f49, %f43, %p11;
	add.s32 	%r51, %r73, 4;
	selp.b32 	%r52, %r51, %r50, %p11;
	ld.global.f32 	%f51, [%rd46+4];
	ld.global.f32 	%f52, [%rd45+4];
	sub.f32 	%f53, %f1, %f51;
	sub.f32 	%f54, %f2, %f52;
	mul.f32 	%f55, %f54, %f54;
	fma.rn.f32 	%f56, %f53, %f53, %f55;
	setp.lt.f32 	%p12, %f56, %f50;
	selp.f32 	%f57, %f56, %f50, %p12;
	add.s32 	%r53, %r73, 5;
	selp.b32 	%r54, %r53, %r52, %p12;
	ld.global.f32 	%f58, [%rd46+8];
	ld.global.f32 	%f59, [%rd45+8];
	sub.f32 	%f60, %f1, %f58;
	sub.f32 	%f61, %f2, %f59;
	mul.f32 	%f62, %f61, %f61;
	fma.rn.f32 	%f63, %f60, %f60, %f62;
	setp.lt.f32 	%p13, %f63, %f57;
	selp.f32 	%f64, %f63, %f57, %p13;
	add.s32 	%r55, %r73, 6;
	selp.b32 	%r56, %r55, %r54, %p13;
	ld.global.f32 	%f65, [%rd46+12];
	ld.global.f32 	%f66, [%rd45+12];
	sub.f32 	%f67, %f1, %f65;
	sub.f32 	%f68, %f2, %f66;
	mul.f32 	%f69, %f68, %f68;
	fma.rn.f32 	%f70, %f67, %f67, %f69;
	setp.lt.f32 	%p14, %f70, %f64;
	selp.f32 	%f120, %f70, %f64, %p14;
	add.s32 	%r57, %r73, 7;
	selp.b32 	%r84, %r57, %r56, %p14;
	add.s64 	%rd46, %rd46, 32;
	add.s64 	%rd45, %rd45, 32;
	add.s32 	%r73, %r73, 8;
	setp.ne.s32 	%p15, %r73, %r6;
	mov.u32 	%r79, %r6;
	@%p15 bra 	$L__BB0_9;
$L__BB0_10:
	setp.eq.s32 	%p16, %r5, 0;
	@%p16 bra 	$L__BB0_18;
	add.s32 	%r59, %r5, -1;
	setp.lt.u32 	%p17, %r59, 3;
	@%p17 bra 	$L__BB0_13;
	mul.wide.u32 	%rd30, %r79, 4;
	add.s64 	%rd31, %rd2, %rd30;
	ld.global.f32 	%f71, [%rd31];
	add.s64 	%rd32, %rd1, %rd30;
	ld.global.f32 	%f72, [%rd32];
	sub.f32 	%f73, %f1, %f71;
	sub.f32 	%f74, %f2, %f72;
	mul.f32 	%f75, %f74, %f74;
	fma.rn.f32 	%f76, %f73, %f73, %f75;
	setp.lt.f32 	%p18, %f76, %f120;
	selp.f32 	%f77, %f76, %f120, %p18;
	selp.b32 	%r60, %r79, %r84, %p18;
	add.s32 	%r61, %r79, 1;
	ld.global.f32 	%f78, [%rd31+4];
	ld.global.f32 	%f79, [%rd32+4];
	sub.f32 	%f80, %f1, %f78;
	sub.f32 	%f81, %f2, %f79;
	mul.f32 	%f82, %f81, %f81;
	fma.rn.f32 	%f83, %f80, %f80, %f82;
	setp.lt.f32 	%p19, %f83, %f77;
	selp.f32 	%f84, %f83, %f77, %p19;
	selp.b32 	%r62, %r61, %r60, %p19;
	add.s32 	%r63, %r79, 2;
	ld.global.f32 	%f85, [%rd31+8];
	ld.global.f32 	%f86, [%rd32+8];
	sub.f32 	%f87, %f1, %f85;
	sub.f32 	%f88, %f2, %f86;
	mul.f32 	%f89, %f88, %f88;
	fma.rn.f32 	%f90, %f87, %f87, %f89;
	setp.lt.f32 	%p20, %f90, %f84;
	selp.f32 	%f91, %f90, %f84, %p20;
	selp.b32 	%r64, %r63, %r62, %p20;
	add.s32 	%r65, %r79, 3;
	ld.global.f32 	%f92, [%rd31+12];
	ld.global.f32 	%f93, [%rd32+12];
	sub.f32 	%f94, %f1, %f92;
	sub.f32 	%f95, %f2, %f93;
	mul.f32 	%f96, %f95, %f95;
	fma.rn.f32 	%f97, %f94, %f94, %f96;
	setp.lt.f32 	%p21, %f97, %f91;
	selp.f32 	%f120, %f97, %f91, %p21;
	selp.b32 	%r84, %r65, %r64, %p21;
	add.s32 	%r79, %r79, 4;
$L__BB0_13:
	and.b32  	%r67, %r33, 3;
	setp.eq.s32 	%p22, %r67, 0;
	@%p22 bra 	$L__BB0_18;
	setp.eq.s32 	%p23, %r67, 1;
	@%p23 bra 	$L__BB0_16;
	mul.wide.u32 	%rd33, %r79, 4;
	add.s64 	%rd34, %rd2, %rd33;
	ld.global.f32 	%f98, [%rd34];
	add.s64 	%rd35, %rd1, %rd33;
	ld.global.f32 	%f99, [%rd35];
	sub.f32 	%f100, %f1, %f98;
	sub.f32 	%f101, %f2, %f99;
	mul.f32 	%f102, %f101, %f101;
	fma.rn.f32 	%f103, %f100, %f100, %f102;
	setp.lt.f32 	%p24, %f103, %f120;
	selp.f32 	%f104, %f103, %f120, %p24;
	selp.b32 	%r68, %r79, %r84, %p24;
	add.s32 	%r69, %r79, 1;
	ld.global.f32 	%f105, [%rd34+4];
	ld.global.f32 	%f106, [%rd35+4];
	sub.f32 	%f107, %f1, %f105;
	sub.f32 	%f108, %f2, %f106;
	mul.f32 	%f109, %f108, %f108;
	fma.rn.f32 	%f110, %f107, %f107, %f109;
	setp.lt.f32 	%p25, %f110, %f104;
	selp.f32 	%f120, %f110, %f104, %p25;
	selp.b32 	%r84, %r69, %r68, %p25;
	add.s32 	%r79, %r79, 2;
$L__BB0_16:
	and.b32  	%r70, %r33, 1;
	setp.eq.b32 	%p26, %r70, 1;
	not.pred 	%p27, %p26;
	@%p27 bra 	$L__BB0_18;
	mul.wide.u32 	%rd36, %r79, 4;
	add.s64 	%rd37, %rd2, %rd36;
	ld.global.f32 	%f111, [%rd37];
	add.s64 	%rd38, %rd1, %rd36;
	ld.global.f32 	%f112, [%rd38];
	sub.f32 	%f113, %f1, %f111;
	sub.f32 	%f114, %f2, %f112;
	mul.f32 	%f115, %f114, %f114;
	fma.rn.f32 	%f116, %f113, %f113, %f115;
	setp.lt.f32 	%p28, %f116, %f120;
	selp.b32 	%r84, %r79, %r84, %p28;
$L__BB0_18:
	mul.wide.s32 	%rd39, %r8, 4;
	add.s64 	%rd40, %rd6, %rd39;
	st.global.u32 	[%rd40], %r84;
	mul.wide.u32 	%rd41, %r84, 4;
	add.s64 	%rd42, %rd5, %rd41;
	atom.global.add.f32 	%f117, [%rd42], %f1;
	add.s64 	%rd43, %rd4, %rd41;
	atom.global.add.f32 	%f118, [%rd43], %f2;
	add.s64 	%rd44, %rd3, %rd41;
	atom.global.add.u32 	%r71, [%rd44], 1;
	add.s32 	%r72, %r72, 1;
	setp.eq.s32 	%p29, %r72, %r34;
	@%p29 bra 	$L__BB0_19;
	bra.uni 	$L__BB0_6;
$L__BB0_19:
	ret;

}
	// .globl	_Z17compute_new_meansPfS_S_S_Pi
.visible .entry _Z17compute_new_meansPfS_S_S_Pi(
	.param .u64 .ptr .align 1 _Z17compute_new_meansPfS_S_S_Pi_param_0,
	.param .u64 .ptr .align 1 _Z17compute_new_meansPfS_S_S_Pi_param_1,
	.param .u64 .ptr .align 1 _Z17compute_new_meansPfS_S_S_Pi_param_2,
	.param .u64 .ptr .align 1 _Z17compute_new_meansPfS_S_S_Pi_param_3,
	.param .u64 .ptr .align 1 _Z17compute_new_meansPfS_S_S_Pi_param_4
)
{
	.reg .b32 	%r<5>;
	.reg .b32 	%f<6>;
	.reg .b64 	%rd<17>;

	ld.param.u64 	%rd1, [_Z17compute_new_meansPfS_S_S_Pi_param_0];
	ld.param.u64 	%rd2, [_Z17compute_new_meansPfS_S_S_Pi_param_1];
	ld.param.u64 	%rd3, [_Z17compute_new_meansPfS_S_S_Pi_param_2];
	ld.param.u64 	%rd4, [_Z17compute_new_meansPfS_S_S_Pi_param_3];
	ld.param.u64 	%rd5, [_Z17compute_new_meansPfS_S_S_Pi_param_4];
	cvta.to.global.u64 	%rd6, %rd2;
	cvta.to.global.u64 	%rd7, %rd4;
	cvta.to.global.u64 	%rd8, %rd1;
	cvta.to.global.u64 	%rd9, %rd3;
	cvta.to.global.u64 	%rd10, %rd5;
	mov.u32 	%r1, %tid.x;
	mul.wide.u32 	%rd11, %r1, 4;
	add.s64 	%rd12, %rd10, %rd11;
	ld.global.u32 	%r2, [%rd12];
	max.s32 	%r3, %r2, 1;
	mov.b32 	%r4, 0;
	st.global.u32 	[%rd12], %r4;
	add.s64 	%rd13, %rd9, %rd11;
	ld.global.f32 	%f1, [%rd13];
	cvt.rn.f32.u32 	%f2, %r3;
	div.rn.f32 	%f3, %f1, %f2;
	add.s64 	%rd14, %rd8, %rd11;
	st.global.f32 	[%rd14], %f3;
	add.s64 	%rd15, %rd7, %rd11;
	ld.global.f32 	%f4, [%rd15];
	div.rn.f32 	%f5, %f4, %f2;
	add.s64 	%rd16, %rd6, %rd11;
	st.global.f32 	[%rd16], %f5;
	st.global.u32 	[%rd13], %r4;
	st.global.u32 	[%rd15], %r4;
	ret;

}
	// .globl	_ZN3cub18CUB_300001_SM_10006detail11EmptyKernelIvEEvv
.visible .entry _ZN3cub18CUB_300001_SM_10006detail11EmptyKernelIvEEvv()
{


	ret;

}
	// .globl	_ZN3cub18CUB_300001_SM_10006detail8for_each13static_kernelINS2_12policy_hub_t12policy_500_tEmN6thrust24THRUST_300001_SM_1000_NS8cuda_cub20__uninitialized_fill7functorINS7_10device_ptrIfEEfEEEEvT0_T1_
.visible .entry _ZN3cub18CUB_300001_SM_10006detail8for_each13static_kernelINS2_12policy_hub_t12policy_500_tEmN6thrust24THRUST_300001_SM_1000_NS8cuda_cub20__uninitialized_fill7functorINS7_10device_ptrIfEEfEEEEvT0_T1_(
	.param .u64 _ZN3cub18CUB_300001_SM_10006detail8for_each13static_kernelINS2_12policy_hub_t12policy_500_tEmN6thrust24THRUST_300001_SM_1000_NS8cuda_cub20__uninitialized_fill7functorINS7_10device_ptrIfEEfEEEEvT0_T1__param_0,
	.param .align 8 .b8 _ZN3cub18CUB_300001_SM_10006detail8for_each13static_kernelINS2_12policy_hub_t12policy_500_tEmN6thrust24THRUST_300001_SM_1000_NS8cuda_cub20__uninitialized_fill7functorINS7_10device_ptrIfEEfEEEEvT0_T1__param_1[16]
)
.maxntid 256
{
	.reg .pred 	%p<4>;
	.reg .b16 	%rs<5>;
	.reg .b32 	%r<10>;
	.reg .b32 	%f<3>;
	.reg .b64 	%rd<16>;

	ld.param.f32 	%f2, [_ZN3cub18CUB_300001_SM_10006detail8for_each13static_kernelINS2_12policy_hub_t12policy_500_tEmN6thrust24THRUST_300001_SM_1000_NS8cuda_cub20__uninitialized_fill7functorINS7_10device_ptrIfEEfEEEEvT0_T1__param_1+8];
	ld.param.u64 	%rd4, [_ZN3cub18CUB_300001_SM_10006detail8for_each13static_kernelINS2_12policy_hub_t12policy_500_tEmN6thrust24THRUST_300001_SM_1000_NS8cuda_cub20__uninitialized_fill7functorINS7_10device_ptrIfEEfEEEEvT0_T1__param_1];
	ld.param.u64 	%rd5, [_ZN3cub18CUB_300001_SM_10006detail8for_each13static_kernelINS2_12policy_hub_t12policy_500_tEmN6thrust24THRUST_300001_SM_1000_NS8cuda_cub20__uninitialized_fill7functorINS7_10device_ptrIfEEfEEEEvT0_T1__param_0];
	mov.u32 	%r7, %ctaid.x;
	mul.wide.u32 	%rd1, %r7, 512;
	sub.s64 	%rd2, %rd5, %rd1;
	setp.lt.u64 	%p1, %rd2, 512;
	@%p1 bra 	$L__BB3_2;
	mov.u32 	%r9, %tid.x;
	cvta.to.global.u64 	%rd11, %rd4;
	cvt.u64.u32 	%rd12, %r9;
	add.s64 	%rd13, %rd1, %rd12;
	shl.b64 	%rd14, %rd13, 2;
	add.s64 	%rd15, %rd11, %rd14;
	st.global.f32 	[%rd15], %f2;
	st.global.f32 	[%rd15+1024], %f2;
	bra.uni 	$L__BB3_6;
$L__BB3_2:
	cvta.to.global.u64 	%rd6, %rd4;
	mov.u32 	%r1, %tid.x;
	cvt.u64.u32 	%rd7, %r1;
	setp.le.u64 	%p2, %rd2, %rd7;
	add.s64 	%rd8, %rd1, %rd7;
	shl.b64 	%rd9, %rd8, 2;
	add.s64 	%rd3, %rd6, %rd9;
	@%p2 bra 	$L__BB3_4;
	st.global.f32 	[%rd3], %f2;
$L__BB3_4:
	add.s32 	%r8, %r1, 256;
	cvt.u64.u32 	%rd10, %r8;
	setp.le.u64 	%p3, %rd2, %rd10;
	@%p3 bra 	$L__BB3_6;
	st.global.f32 	[%rd3+1024], %f2;
$L__BB3_6:
	ret;

}
	// .globl	_ZN3cub18CUB_300001_SM_10006detail8for_each13static_kernelINS2_12policy_hub_t12policy_500_tEmN6thrust24THRUST_300001_SM_1000_NS8cuda_cub20__uninitialized_fill7functorINS7_10device_ptrIiEEiEEEEvT0_T1_
.visible .entry _ZN3cub18CUB_300001_SM_10006detail8for_each13static_kernelINS2_12policy_hub_t12policy_500_tEmN6thrust24THRUST_300001_SM_1000_NS8cuda_cub20__uninitialized_fill7functorINS7_10device_ptrIiEEiEEEEvT0_T1_(
	.param .u64 _ZN3cub18CUB_300001_SM_10006detail8for_each13static_kernelINS2_12policy_hub_t12policy_500_tEmN6thrust24THRUST_300001_SM_1000_NS8cuda_cub20__uninitialized_fill7functorINS7_10device_ptrIiEEiEEEEvT0_T1__param_0,
	.param .align 8 .b8 _ZN3cub18CUB_300001_SM_10006detail8for_each13static_kernelINS2_12policy_hub_t12policy_500_tEmN6thrust24THRUST_300001_SM_1000_NS8cuda_cub20__uninitialized_fill7functorINS7_10device_ptrIiEEiEEEEvT0_T1__param_1[16]
)
.maxntid 256
{
	.reg .pred 	%p<4>;
	.reg .b16 	%rs<5>;
	.reg .b32 	%r<12>;
	.reg .b64 	%rd<16>;

	ld.param.u32 	%r3, [_ZN3cub18CUB_300001_SM_10006detail8for_each13static_kernelINS2_12policy_hub_t12policy_500_tEmN6thrust24THRUST_300001_SM_1000_NS8cuda_cub20__uninitialized_fill7functorINS7_10device_ptrIiEEiEEEEvT0_T1__param_1+8];
	ld.param.u64 	%rd4, [_ZN3cub18CUB_300001_SM_10006detail8for_each13static_kernelINS2_12policy_hub_t12policy_500_tEmN6thrust24THRUST_300001_SM_1000_NS8cuda_cub20__uninitialized_fill7functorINS7_10device_ptrIiEEiEEEEvT0_T1__param_1];
	ld.param.u64 	%rd5, [_ZN3cub18CUB_300001_SM_10006detail8for_each13static_kernelINS2_12policy_hub_t12policy_500_tEmN6thrust24THRUST_300001_SM_1000_NS8cuda_cub20__uninitialized_fill7functorINS7_10device_ptrIiEEiEEEEvT0_T1__param_0];
	mov.u32 	%r9, %ctaid.x;
	mul.wide.u32 	%rd1, %r9, 512;
	sub.s64 	%rd2, %rd5, %rd1;
	setp.lt.u64 	%p1, %rd2, 512;
	@%p1 bra 	$L__BB4_2;
	mov.u32 	%r11, %tid.x;
	cvta.to.global.u64 	%rd11, %rd4;
	cvt.u64.u32 	%rd12, %r11;
	add.s64 	%rd13, %rd1, %rd12;
	shl.b64 	%rd14, %rd13, 2;
	add.s64 	%rd15, %rd11, %rd14;
	st.global.u32 	[%rd15], %r3;
	st.global.u32 	[%rd15+1024], %r3;
	bra.uni 	$L__BB4_6;
$L__BB4_2:
	cvta.to.global.u64 	%rd6, %rd4;
	mov.u32 	%r2, %tid.x;
	cvt.u64.u32 	%rd7, %r2;
	setp.le.u64 	%p2, %rd2, %rd7;
	add.s64 	%rd8, %rd1, %rd7;
	shl.b64 	%rd9, %rd8, 2;
	add.s64 	%rd3, %rd6, %rd9;
	@%p2 bra 	$L__BB4_4;
	st.global.u32 	[%rd3], %r3;
$L__BB4_4:
	add.s32 	%r10, %r2, 256;
	cvt.u64.u32 	%rd10, %r10;
	setp.le.u64 	%p3, %rd2, %rd10;
	@%p3 bra 	$L__BB4_6;
	st.global.u32 	[%rd3+1024], %r3;
$L__BB4_6:
	ret;

}


// ===== COMPILED SASS (sm_100) =====

	.target	sm_100

	.elftype	@"ET_EXEC"


//--------------------- .note.nv.tkinfo           --------------------------
	.section	.note.nv.tkinfo,"",@"SHT_NOTE"
	.sectionflags	@"SHF_NOTE_NV_TKINFO"
	.tkinfo
        /*0018*/ 	.word	0x00000002
        /*0030*/ 	.string	""
        /*0030*/ 	.string	"ptxas"
        /*0030*/ 	.string	"Cuda compilation tools, release 13.0, V13.0.88"
        /*0030*/ 	.string	"Build cuda_13.0.r13.0/compiler.36424714_0"
        /*0030*/ 	.string	"-arch sm_100 -m 64 "



//--------------------- .note.nv.cuinfo           --------------------------
	.section	.note.nv.cuinfo,"",@"SHT_NOTE"
	.sectionflags	@"SHF_NOTE_NV_CUINFO"
        /*0018*/ 	.short	0x0002
        /*001a*/ 	.short	0x0064
        /*001c*/ 	.short	0x0082
	.zero		2


//--------------------- .nv.info                  --------------------------
	.section	.nv.info,"",@"SHT_CUDA_INFO"
	.align	4


	//----- nvinfo : EIATTR_REGCOUNT
	.align		4
        /*0000*/ 	.byte	0x04, 0x2f
        /*0002*/ 	.short	(.L_46 - .L_45)
	.align		4
.L_45:
        /*0004*/ 	.word	index@(_Z15assign_clustersPKfS0_iS0_S0_PiPfS2_iiS1_)
        /*0008*/ 	.word	0x0000001e


	//----- nvinfo : EIATTR_FRAME_SIZE
	.align		4
.L_46:
        /*000c*/ 	.byte	0x04, 0x11
        /*000e*/ 	.short	(.L_48 - .L_47)
	.align		4
.L_47:
        /*0010*/ 	.word	index@(_Z15assign_clustersPKfS0_iS0_S0_PiPfS2_iiS1_)
        /*0014*/ 	.word	0x00000000


	//----- nvinfo : EIATTR_REGCOUNT
	.align		4
.L_48:
        /*0018*/ 	.byte	0x04, 0x2f
        /*001a*/ 	.short	(.L_50 - .L_49)
	.align		4
.L_49:
        /*001c*/ 	.word	index@(_Z17compute_new_meansPfS_S_S_Pi)
        /*0020*/ 	.word	0x00000013


	//----- nvinfo : EIATTR_FRAME_SIZE
	.align		4
.L_50:
        /*0024*/ 	.byte	0x04, 0x11
        /*0026*/ 	.short	(.L_52 - .L_51)
	.align		4
.L_51:
        /*0028*/ 	.word	index@($__internal_0_$__cuda_sm3x_div_rn_noftz_f32_slowpath)
        /*002c*/ 	.word	0x00000000


	//----- nvinfo : EIATTR_FRAME_SIZE
	.align		4
.L_52:
        /*0030*/ 	.byte	0x04, 0x11
        /*0032*/ 	.short	(.L_54 - .L_53)
	.align		4
.L_53:
        /*0034*/ 	.word	index@(_Z17compute_new_meansPfS_S_S_Pi)
        /*0038*/ 	.word	0x00000000


	//----- nvinfo : EIATTR_REGCOUNT
	.align		4
.L_54:
        /*003c*/ 	.byte	0x04, 0x2f
        /*003e*/ 	.short	(.L_56 - .L_55)
	.align		4
.L_55:
        /*0040*/ 	.word	index@(_ZN3cub18CUB_300001_SM_10006detail11EmptyKernelIvEEvv)
        /*0044*/ 	.word	0x00000004


	//----- nvinfo : EIATTR_FRAME_SIZE
	.align		4
.L_56:
        /*0048*/ 	.byte	0x04, 0x11
        /*004a*/ 	.short	(.L_58 - .L_57)
	.align		4
.L_57:
        /*004c*/ 	.word	index@(_ZN3cub18CUB_300001_SM_10006detail11EmptyKernelIvEEvv)
        /*0050*/ 	.word	0x00000000


	//----- nvinfo : EIATTR_REGCOUNT
	.align		4
.L_58:
        /*0054*/ 	.byte	0x04, 0x2f
        /*0056*/ 	.short	(.L_60 - .L_59)
	.align		4
.L_59:
        /*0058*/ 	.word	index@(_ZN3cub18CUB_300001_SM_10006detail8for_each13static_kernelINS2_12policy_hub_t12policy_500_tEmN6thrust24THRUST_300001_SM_1000_NS8cuda_cub20__uninitialized_fill7functorINS7_10device_ptrIfEEfEEEEvT0_T1_)
        /*005c*/ 	.word	0x00000008


	//----- nvinfo : EIATTR_FRAME_SIZE
	.align		4
.L_60:
        /*0060*/ 	.byte	0x04, 0x11
        /*0062*/ 	.short	(.L_62 - .L_61)
	.align		4
.L_61:
        /*0064*/ 	.word	index@(_ZN3cub18CUB_300001_SM_10006detail8for_each13static_kernelINS2_12policy_hub_t12policy_500_tEmN6thrust24THRUST_300001_SM_1000_NS8cuda_cub20__uninitialized_fill7functorINS7_10device_ptrIfEEfEEEEvT0_T1_)
        /*0068*/ 	.word	0x00000000


	//----- nvinfo : EIATTR_REGCOUNT
	.align		4
.L_62:
        /*006c*/ 	.byte	0x04, 0x2f
        /*006e*/ 	.short	(.L_64 - .L_63)
	.align		4
.L_63:
        /*0070*/ 	.word	index@(_ZN3cub18CUB_300001_SM_10006detail8for_each13static_kernelINS2_12policy_hub_t12policy_500_tEmN6thrust24THRUST_300001_SM_1000_NS8cuda_cub20__uninitialized_fill7functorINS7_10device_ptrIiEEiEEEEvT0_T1_)
        /*0074*/ 	.word	0x00000008


	//----- nvinfo : EIATTR_FRAME_SIZE
	.align		4
.L_64:
        /*0078*/ 	.byte	0x04, 0x11
        /*007a*/ 	.short	(.L_66 - .L_65)
	.align		4
.L_65:
        /*007c*/ 	.word	index@(_ZN3cub18CUB_300001_SM_10006detail8for_each13static_kernelINS2_12policy_hub_t12policy_500_tEmN6thrust24THRUST_300001_SM_1000_NS8cuda_cub20__uninitialized_fill7functorINS7_10device_ptrIiEEiEEEEvT0_T1_)
        /*0080*/ 	.word	0x00000000


	//----- nvinfo : EIATTR_MIN_STACK_SIZE
	.align		4
.L_66:
        /*0084*/ 	.byte	0x04, 0x12
        /*0086*/ 	.short	(.L_68 - .L_67)
	.align		4
.L_67:
        /*0088*/ 	.word	index@(_ZN3cub18CUB_300001_SM_10006detail8for_each13static_kernelINS2_12policy_hub_t12policy_500_tEmN6thrust24THRUST_300001_SM_1000_NS8cuda_cub20__uninitialized_fill7functorINS7_10device_ptrIiEEiEEEEvT0_T1_)
        /*008c*/ 	.word	0x00000000


	//----- nvinfo : EIATTR_MIN_STACK_SIZE
	.align		4
.L_68:
        /*0090*/ 	.byte	0x04, 0x12
        /*0092*/ 	.short	(.L_70 - .L_69)
	.align		4
.L_69:
        /*0094*/ 	.word	index@(_ZN3cub18CUB_300001_SM_10006detail8for_each13static_kernelINS2_12policy_hub_t12policy_500_tEmN6thrust24THRUST_300001_SM_1000_NS8cuda_cub20__uninitialized_fill7functorINS7_10device_ptrIfEEfEEEEvT0_T1_)
        /*0098*/ 	.word	0x00000000


	//----- nvinfo : EIATTR_MIN_STACK_SIZE
	.align		4
.L_70:
        /*009c*/ 	.byte	0x04, 0x12
        /*009e*/ 	.short	(.L_72 - .L_71)
	.align		4
.L_71:
        /*00a0*/ 	.word	index@(_ZN3cub18CUB_300001_SM_10006detail11EmptyKernelIvEEvv)
        /*00a4*/ 	.word	0x00000000


	//----- nvinfo : EIATTR_MIN_STACK_SIZE
	.align		4
.L_72:
        /*00a8*/ 	.byte	0x04, 0x12
        /*00aa*/ 	.short	(.L_74 - .L_73)
	.align		4
.L_73:
        /*00ac*/ 	.word	index@(_Z17compute_new_meansPfS_S_S_Pi)
        /*00b0*/ 	.word	0x00000000


	//----- nvinfo : EIATTR_MIN_STACK_SIZE
	.align		4
.L_74:
        /*00b4*/ 	.byte	0x04, 0x12
        /*00b6*/ 	.short	(.L_76 - .L_75)
	.align		4
.L_75:
        /*00b8*/ 	.word	index@(_Z15assign_clustersPKfS0_iS0_S0_PiPfS2_iiS1_)
        /*00bc*/ 	.word	0x00000000
.L_76:


//--------------------- .nv.compat                --------------------------
	.section	.nv.compat,"",@"SHT_CUDA_COMPAT_INFO"
	.align	4
        /*0000*/ 	.byte	0x02, 0x09, 0x00, 0x00, 0x02, 0x02, 0x01, 0x00, 0x02, 0x05, 0x05, 0x00, 0x03, 0x07, 0x01, 0x01
        /*0010*/ 	.byte	0x02, 0x03, 0x00, 0x00, 0x02, 0x06, 0x01, 0x00, 0x04, 0x0b, 0x08, 0x00, 0x01, 0x00, 0x00, 0x00
        /*0020*/ 	.byte	0x00, 0x00, 0x00, 0x00


//--------------------- .nv.info._ZN3cub18CUB_300001_SM_10006detail8for_each13static_kernelINS2_12policy_hub_t12policy_500_tEmN6thrust24THRUST_300001_SM_1000_NS8cuda_cub20__uninitialized_fill7functorINS7_10device_ptrIiEEiEEEEvT0_T1_ --------------------------
	.section	.nv.info._ZN3cub18CUB_300001_SM_10006detail8for_each13static_kernelINS2_12policy_hub_t12policy_500_tEmN6thrust24THRUST_300001_SM_1000_NS8cuda_cub20__uninitialized_fill7functorINS7_10device_ptrIiEEiEEEEvT0_T1_,"",@"SHT_CUDA_INFO"
	.sectionflags	@""
	.align	4


	//----- nvinfo : EIATTR_CUDA_API_VERSION
	.align		4
        /*0000*/ 	.byte	0x04, 0x37
        /*0002*/ 	.short	(.L_78 - .L_77)
.L_77:
        /*0004*/ 	.word	0x00000082


	//----- nvinfo : EIATTR_KPARAM_INFO
	.align		4
.L_78:
        /*0008*/ 	.byte	0x04, 0x17
        /*000a*/ 	.short	(.L_80 - .L_79)
.L_79:
        /*000c*/ 	.word	0x00000000
        /*0010*/ 	.short	0x0001
        /*0012*/ 	.short	0x0008
        /*0014*/ 	.byte	0x00, 0xf0, 0x41, 0x00


	//----- nvinfo : EIATTR_KPARAM_INFO
	.align		4
.L_80:
        /*0018*/ 	.byte	0x04, 0x17
        /*001a*/ 	.short	(.L_82 - .L_81)
.L_81:
        /*001c*/ 	.word	0x00000000
        /*0020*/ 	.short	0x0000
        /*0022*/ 	.short	0x0000
        /*0024*/ 	.byte	0x00, 0xf0, 0x21, 0x00


	//----- nvinfo : EIATTR_SPARSE_MMA_MASK
	.align		4
.L_82:
        /*0028*/ 	.byte	0x03, 0x50
        /*002a*/ 	.short	0x0000


	//----- nvinfo : EIATTR_MAXREG_COUNT
	.align		4
        /*002c*/ 	.byte	0x03, 0x1b
        /*002e*/ 	.short	0x00ff


	//----- nvinfo : EIATTR_MERCURY_ISA_VERSION
	.align		4
        /*0030*/ 	.byte	0x03, 0x5f
        /*0032*/ 	.short	0x0101


	//----- nvinfo : EIATTR_VRC_CTA_INIT_COUNT
	.align		4
        /*0034*/ 	.byte	0x02, 0x4a
	.zero		1
	.zero		1


	//----- nvinfo : EIATTR_EXIT_INSTR_OFFSETS
	.align		4
        /*0038*/ 	.byte	0x04, 0x1c
        /*003a*/ 	.short	(.L_84 - .L_83)


	//   ....[0]....
.L_83:
        /*003c*/ 	.word	0x00000130


	//   ....[1]....
        /*0040*/ 	.word	0x00000230


	//   ....[2]....
        /*0044*/ 	.word	0x00000260


	//----- nvinfo : EIATTR_MAX_THREADS
	.align		4
.L_84:
        /*0048*/ 	.byte	0x04, 0x05
        /*004a*/ 	.short	(.L_86 - .L_85)
.L_85:
        /*004c*/ 	.word	0x00000100
        /*0050*/ 	.word	0x00000001
        /*0054*/ 	.word	0x00000001


	//----- nvinfo : EIATTR_CBANK_PARAM_SIZE
	.align		4
.L_86:
        /*0058*/ 	.byte	0x03, 0x19
        /*005a*/ 	.short	0x0018


	//----- nvinfo : EIATTR_PARAM_CBANK
	.align		4
        /*005c*/ 	.byte	0x04, 0x0a
        /*005e*/ 	.short	(.L_88 - .L_87)
	.align		4
.L_87:
        /*0060*/ 	.word	index@(.nv.constant0._ZN3cub18CUB_300001_SM_10006detail8for_each13static_kernelINS2_12policy_hub_t12policy_500_tEmN6thrust24THRUST_300001_SM_1000_NS8cuda_cub20__uninitialized_fill7functorINS7_10device_ptrIiEEiEEEEvT0_T1_)
        /*0064*/ 	.short	0x0380
        /*0066*/ 	.short	0x0018


	//----- nvinfo : EIATTR_SW_WAR
	.align		4
.L_88:
        /*0068*/ 	.byte	0x04, 0x36
        /*006a*/ 	.short	(.L_90 - .L_89)
.L_89:
        /*006c*/ 	.word	0x00000008
.L_90:


//--------------------- .nv.info._ZN3cub18CUB_300001_SM_10006detail8for_each13static_kernelINS2_12policy_hub_t12policy_500_tEmN6thrust24THRUST_300001_SM_1000_NS8cuda_cub20__uninitialized_fill7functorINS7_10device_ptrIfEEfEEEEvT0_T1_ --------------------------
	.section	.nv.info._ZN3cub18CUB_300001_SM_10006detail8for_each13static_kernelINS2_12policy_hub_t12policy_500_tEmN6thrust24THRUST_300001_SM_1000_NS8cuda_cub20__uninitialized_fill7functorINS7_10device_ptrIfEEfEEEEvT0_T1_,"",@"SHT_CUDA_INFO"
	.sectionflags	@""
	.align	4


	//----- nvinfo : EIATTR_CUDA_API_VERSION
	.align		4
        /*0000*/ 	.byte	0x04, 0x37
        /*0002*/ 	.short	(.L_92 - .L_91)
.L_91:
        /*0004*/ 	.word	0x00000082


	//----- nvinfo : EIATTR_KPARAM_INFO
	.align		4
.L_92:
        /*0008*/ 	.byte	0x04, 0x17
        /*000a*/ 	.short	(.L_94 - .L_93)
.L_93:
        /*000c*/ 	.word	0x00000000
        /*0010*/ 	.short	0x0001
        /*0012*/ 	.short	0x0008
        /*0014*/ 	.byte	0x00, 0xf0, 0x41, 0x00


	//----- nvinfo : EIATTR_KPARAM_INFO
	.align		4
.L_94:
        /*0018*/ 	.byte	0x04, 0x17
        /*001a*/ 	.short	(.L_96 - .L_95)
.L_95:
        /*001c*/ 	.word	0x00000000
        /*0020*/ 	.short	0x0000
        /*0022*/ 	.short	0x0000
        /*0024*/ 	.byte	0x00, 0xf0, 0x21, 0x00


	//----- nvinfo : EIATTR_SPARSE_MMA_MASK
	.align		4
.L_96:
        /*0028*/ 	.byte	0x03, 0x50
        /*002a*/ 	.short	0x0000


	//----- nvinfo : EIATTR_MAXREG_COUNT
	.align		4
        /*002c*/ 	.byte	0x03, 0x1b
        /*002e*/ 	.short	0x00ff


	//----- nvinfo : EIATTR_MERCURY_ISA_VERSION
	.align		4
        /*0030*/ 	.byte	0x03, 0x5f
        /*0032*/ 	.short	0x0101


	//----- nvinfo : EIATTR_VRC_CTA_INIT_COUNT
	.align		4
        /*0034*/ 	.byte	0x02, 0x4a
	.zero		1
	.zero		1


	//----- nvinfo : EIATTR_EXIT_INSTR_OFFSETS
	.align		4
        /*0038*/ 	.byte	0x04, 0x1c
        /*003a*/ 	.short	(.L_98 - .L_97)


	//   ....[0]....
.L_97:
        /*003c*/ 	.word	0x00000130


	//   ....[1]....
        /*0040*/ 	.word	0x00000230


	//   ....[2]....
        /*0044*/ 	.word	0x00000260


	//----- nvinfo : EIATTR_MAX_THREADS
	.align		4
.L_98:
        /*0048*/ 	.byte	0x04, 0x05
        /*004a*/ 	.short	(.L_100 - .L_99)
.L_99:
        /*004c*/ 	.word	0x00000100
        /*0050*/ 	.word	0x00000001
        /*0054*/ 	.word	0x00000001


	//----- nvinfo : EIATTR_CBANK_PARAM_SIZE
	.align		4
.L_100:
        /*0058*/ 	.byte	0x03, 0x19
        /*005a*/ 	.short	0x0018


	//----- nvinfo : EIATTR_PARAM_CBANK
	.align		4
        /*005c*/ 	.byte	0x04, 0x0a
        /*005e*/ 	.short	(.L_102 - .L_101)
	.align		4
.L_101:
        /*0060*/ 	.word	index@(.nv.constant0._ZN3cub18CUB_300001_SM_10006detail8for_each13static_kernelINS2_12policy_hub_t12policy_500_tEmN6thrust24THRUST_300001_SM_1000_NS8cuda_cub20__uninitialized_fill7functorINS7_10device_ptrIfEEfEEEEvT0_T1_)
        /*0064*/ 	.short	0x0380
        /*0066*/ 	.short	0x0018


	//----- nvinfo : EIATTR_SW_WAR
	.align		4
.L_102:
        /*0068*/ 	.byte	0x04, 0x36
        /*006a*/ 	.short	(.L_104 - .L_103)
.L_103:
        /*006c*/ 	.word	0x00000008
.L_104:


//--------------------- .nv.info._ZN3cub18CUB_300001_SM_10006detail11EmptyKernelIvEEvv --------------------------
	.section	.nv.info._ZN3cub18CUB_300001_SM_10006detail11EmptyKernelIvEEvv,"",@"SHT_CUDA_INFO"
	.sectionflags	@""
	.align	4


	//----- nvinfo : EIATTR_CUDA_API_VERSION
	.align		4
        /*0000*/ 	.byte	0x04, 0x37
        /*0002*/ 	.short	(.L_106 - .L_105)
.L_105:
        /*0004*/ 	.word	0x00000082


	//----- nvinfo : EIATTR_SPARSE_MMA_MASK
	.align		4
.L_106:
        /*0008*/ 	.byte	0x03, 0x50
        /*000a*/ 	.short	0x0000


	//----- nvinfo : EIATTR_MAXREG_COUNT
	.align		4
        /*000c*/ 	.byte	0x03, 0x1b
        /*000e*/ 	.short	0x00ff


	//----- nvinfo : EIATTR_MERCURY_ISA_VERSION
	.align		4
        /*0010*/ 	.byte	0x03, 0x5f
        /*0012*/ 	.short	0x0101


	//----- nvinfo : EIATTR_VRC_CTA_INIT_COUNT
	.align		4
        /*0014*/ 	.byte	0x02, 0x4a
	.zero		1
	.zero		1


	//----- nvinfo : EIATTR_EXIT_INSTR_OFFSETS
	.align		4
        /*0018*/ 	.byte	0x04, 0x1c
        /*001a*/ 	.short	(.L_108 - .L_107)


	//   ....[0]....
.L_107:
        /*001c*/ 	.word	0x00000010


	//----- nvinfo : EIATTR_SW_WAR
	.align		4
.L_108:
        /*0020*/ 	.byte	0x04, 0x36
        /*0022*/ 	.short	(.L_110 - .L_109)
.L_109:
        /*0024*/ 	.word	0x00000008
.L_110:


//--------------------- .nv.info._Z17compute_new_meansPfS_S_S_Pi --------------------------
	.section	.nv.info._Z17compute_new_meansPfS_S_S_Pi,"",@"SHT_CUDA_INFO"
	.sectionflags	@""
	.align	4


	//----- nvinfo : EIATTR_CUDA_API_VERSION
	.align		4
        /*0000*/ 	.byte	0x04, 0x37
        /*0002*/ 	.short	(.L_112 - .L_111)
.L_111:
        /*0004*/ 	.word	0x00000082


	//----- nvinfo : EIATTR_KPARAM_INFO
	.align		4
.L_112:
        /*0008*/ 	.byte	0x04, 0x17
        /*000a*/ 	.short	(.L_114 - .L_113)
.L_113:
        /*000c*/ 	.word	0x00000000
        /*0010*/ 	.short	0x0004
        /*0012*/ 	.short	0x0020
        /*0014*/ 	.byte	0x00, 0xf5, 0x21, 0x00


	//----- nvinfo : EIATTR_KPARAM_INFO
	.align		4
.L_114:
        /*0018*/ 	.byte	0x04, 0x17
        /*001a*/ 	.short	(.L_116 - .L_115)
.L_115:
        /*001c*/ 	.word	0x00000000
        /*0020*/ 	.short	0x0003
        /*0022*/ 	.short	0x0018
        /*0024*/ 	.byte	0x00, 0xf5, 0x21, 0x00


	//----- nvinfo : EIATTR_KPARAM_INFO
	.align		4
.L_116:
        /*0028*/ 	.byte	0x04, 0x17
        /*002a*/ 	.short	(.L_118 - .L_117)
.L_117:
        /*002c*/ 	.word	0x00000000
        /*0030*/ 	.short	0x0002
        /*0032*/ 	.short	0x0010
        /*0034*/ 	.byte	0x00, 0xf5, 0x21, 0x00


	//----- nvinfo : EIATTR_KPARAM_INFO
	.align		4
.L_118:
        /*0038*/ 	.byte	0x04, 0x17
        /*003a*/ 	.short	(.L_120 - .L_119)
.L_119:
        /*003c*/ 	.word	0x00000000
        /*0040*/ 	.short	0x0001
        /*0042*/ 	.short	0x0008
        /*0044*/ 	.byte	0x00, 0xf5, 0x21, 0x00


	//----- nvinfo : EIATTR_KPARAM_INFO
	.align		4
.L_120:
        /*0048*/ 	.byte	0x04, 0x17
        /*004a*/ 	.short	(.L_122 - .L_121)
.L_121:
        /*004c*/ 	.word	0x00000000
        /*0050*/ 	.short	0x0000
        /*0052*/ 	.short	0x0000
        /*0054*/ 	.byte	0x00, 0xf5, 0x21, 0x00


	//----- nvinfo : EIATTR_SPARSE_MMA_MASK
	.align		4
.L_122:
        /*0058*/ 	.byte	0x03, 0x50
        /*005a*/ 	.short	0x0000


	//----- nvinfo : EIATTR_MAXREG_COUNT
	.align		4
        /*005c*/ 	.byte	0x03, 0x1b
        /*005e*/ 	.short	0x00ff


	//----- nvinfo : EIATTR_MERCURY_ISA_VERSION
	.align		4
        /*0060*/ 	.byte	0x03, 0x5f
        /*0062*/ 	.short	0x0101


	//----- nvinfo : EIATTR_VRC_CTA_INIT_COUNT
	.align		4
        /*0064*/ 	.byte	0x02, 0x4a
	.zero		1
	.zero		1


	//----- nvinfo : EIATTR_EXIT_INSTR_OFFSETS
	.align		4
        /*0068*/ 	.byte	0x04, 0x1c
        /*006a*/ 	.short	(.L_124 - .L_123)


	//   ....[0]....
.L_123:
        /*006c*/ 	.word	0x00000320


	//----- nvinfo : EIATTR_CRS_STACK_SIZE
	.align		4
.L_124:
        /*0070*/ 	.byte	0x04, 0x1e
        /*0072*/ 	.short	(.L_126 - .L_125)
.L_125:
        /*0074*/ 	.word	0x00000000


	//----- nvinfo : EIATTR_CBANK_PARAM_SIZE
	.align		4
.L_126:
        /*0078*/ 	.byte	0x03, 0x19
        /*007a*/ 	.short	0x0028


	//----- nvinfo : EIATTR_PARAM_CBANK
	.align		4
        /*007c*/ 	.byte	0x04, 0x0a
        /*007e*/ 	.short	(.L_128 - .L_127)
	.align		4
.L_127:
        /*0080*/ 	.word	index@(.nv.constant0._Z17compute_new_meansPfS_S_S_Pi)
        /*0084*/ 	.short	0x0380
        /*0086*/ 	.short	0x0028


	//----- nvinfo : EIATTR_SW_WAR
	.align		4
.L_128:
        /*0088*/ 	.byte	0x04, 0x36
        /*008a*/ 	.short	(.L_130 - .L_129)
.L_129:
        /*008c*/ 	.word	0x00000008
.L_130:


//--------------------- .nv.info._Z15assign_clustersPKfS0_iS0_S0_PiPfS2_iiS1_ --------------------------
	.section	.nv.info._Z15assign_clustersPKfS0_iS0_S0_PiPfS2_iiS1_,"",@"SHT_CUDA_INFO"
	.sectionflags	@""
	.align	4


	//----- nvinfo : EIATTR_CUDA_API_VERSION
	.align		4
        /*0000*/ 	.byte	0x04, 0x37
        /*0002*/ 	.short	(.L_132 - .L_131)
.L_131:
        /*0004*/ 	.word	0x00000082


	//----- nvinfo : EIATTR_KPARAM_INFO
	.align		4
.L_132:
        /*0008*/ 	.byte	0x04, 0x17
        /*000a*/ 	.short	(.L_134 - .L_133)
.L_133:
        /*000c*/ 	.word	0x00000000
        /*0010*/ 	.short	0x000a
        /*0012*/ 	.short	0x0048
        /*0014*/ 	.byte	0x00, 0xf5, 0x21, 0x00


	//----- nvinfo : EIATTR_KPARAM_INFO
	.align		4
.L_134:
        /*0018*/ 	.byte	0x04, 0x17
        /*001a*/ 	.short	(.L_136 - .L_135)
.L_135:
        /*001c*/ 	.word	0x00000000
        /*0020*/ 	.short	0x0009
        /*0022*/ 	.short	0x0044
        /*0024*/ 	.byte	0x00, 0xf0, 0x11, 0x00


	//----- nvinfo : EIATTR_KPARAM_INFO
	.align		4
.L_136:
        /*0028*/ 	.byte	0x04, 0x17
        /*002a*/ 	.short	(.L_138 - .L_137)
.L_137:
        /*002c*/ 	.word	0x00000000
        /*0030*/ 	.short	0x0008
        /*0032*/ 	.short	0x0040
        /*0034*/ 	.byte	0x00, 0xf0, 0x11, 0x00


	//----- nvinfo : EIATTR_KPARAM_INFO
	.align		4
.L_138:
        /*0038*/ 	.byte	0x04, 0x17
        /*003a*/ 	.short	(.L_140 - .L_139)
.L_139:
        /*003c*/ 	.word	0x00000000
        /*0040*/ 	.short	0x0007
        /*0042*/ 	.short	0x0038
        /*0044*/ 	.byte	0x00, 0xf5, 0x21, 0x00


	//----- nvinfo : EIATTR_KPARAM_INFO
	.align		4
.L_140:
        /*0048*/ 	.byte	0x04, 0x17
        /*004a*/ 	.short	(.L_142 - .L_141)
.L_141:
        /*004c*/ 	.word	0x00000000
        /*0050*/ 	.short	0x0006
        /*0052*/ 	.short	0x0030
        /*0054*/ 	.byte	0x00, 0xf5, 0x21, 0x00


	//----- nvinfo : EIATTR_KPARAM_INFO
	.align		4
.L_142:
        /*0058*/ 	.byte	0x04, 0x17
        /*005a*/ 	.short	(.L_144 - .L_143)
.L_143:
        /*005c*/ 	.word	0x00000000
        /*0060*/ 	.short	0x0005
        /*0062*/ 	.short	0x0028
        /*0064*/ 	.byte	0x00, 0xf5, 0x21, 0x00


	//----- nvinfo : EIATTR_KPARAM_INFO
	.align		4
.L_144:
        /*0068*/ 	.byte	0x04, 0x17
        /*006a*/ 	.short	(.L_146 - .L_145)
.L_145:
        /*006c*/ 	.word	0x00000000
        /*0070*/ 	.short	0x0004
        /*0072*/ 	.short	0x0020
        /*0074*/ 	.byte	0x00, 0xf5, 0x21, 0x00


	//----- nvinfo : EIATTR_KPARAM_INFO
	.align		4
.L_146:
        /*0078*/ 	.byte	0x04, 0x17
        /*007a*/ 	.short	(.L_148 - .L_147)
.L_147:
        /*007c*/ 	.word	0x00000000
        /*0080*/ 	.short	0x0003
        /*0082*/ 	.short	0x0018
        /*0084*/ 	.byte	0x00, 0xf5, 0x21, 0x00


	//----- nvinfo : EIATTR_KPARAM_INFO
	.align		4
.L_148:
        /*0088*/ 	.byte	0x04, 0x17
        /*008a*/ 	.short	(.L_150 - .L_149)
.L_149:
        /*008c*/ 	.word	0x00000000
        /*0090*/ 	.short	0x0002
        /*0092*/ 	.short	0x0010
        /*0094*/ 	.byte	0x00, 0xf0, 0x11, 0x00


	//----- nvinfo : EIATTR_KPARAM_INFO
	.align		4
.L_150:
        /*0098*/ 	.byte	0x04, 0x17
        /*009a*/ 	.short	(.L_152 - .L_151)
.L_151:
        /*009c*/ 	.word	0x00000000
        /*00a0*/ 	.short	0x0001
        /*00a2*/ 	.short	0x0008
        /*00a4*/ 	.byte	0x00, 0xf5, 0x21, 0x00


	//----- nvinfo : EIATTR_KPARAM_INFO
	.align		4
.L_152:
        /*00a8*/ 	.byte	0x04, 0x17
        /*00aa*/ 	.short	(.L_154 - .L_153)
.L_153:
        /*00ac*/ 	.word	0x00000000
        /*00b0*/ 	.short	0x0000
        /*00b2*/ 	.short	0x0000
        /*00b4*/ 	.byte	0x00, 0xf5, 0x21, 0x00


	//----- nvinfo : EIATTR_SPARSE_MMA_MASK
	.align		4
.L_154:
        /*00b8*/ 	.byte	0x03, 0x50
        /*00ba*/ 	.short	0x0000


	//----- nvinfo : EIATTR_MAXREG_COUNT
	.align		4
        /*00bc*/ 	.byte	0x03, 0x1b
        /*00be*/ 	.short	0x00ff


	//----- nvinfo : EIATTR_MERCURY_ISA_VERSION
	.align		4
        /*00c0*/ 	.byte	0x03, 0x5f
        /*00c2*/ 	.short	0x0101


	//----- nvinfo : EIATTR_INT_WARP_WIDE_INSTR_OFFSETS
	.align		4
        /*00c4*/ 	.byte	0x04, 0x31
        /*00c6*/ 	.short	(.L_156 - .L_155)


	//   ....[0]....
.L_155:
        /*00c8*/ 	.word	0x000001d0


	//----- nvinfo : EIATTR_VRC_CTA_INIT_COUNT
	.align		4
.L_156:
        /*00cc*/ 	.byte	0x02, 0x4a
	.zero		1
	.zero		1


	//----- nvinfo : EIATTR_EXIT_INSTR_OFFSETS
	.align		4
        /*00d0*/ 	.byte	0x04, 0x1c
        /*00d2*/ 	.short	(.L_158 - .L_157)


	//   ....[0]....
.L_157:
        /*00d4*/ 	.word	0x00000030


	//   ....[1]....
        /*00d8*/ 	.word	0x00000180


	//   ....[2]....
        /*00dc*/ 	.word	0x000002a0


	//   ....[3]....
        /*00e0*/ 	.word	0x000002e0


	//   ....[4]....
        /*00e4*/ 	.word	0x00001030


	//   ....[5]....
        /*00e8*/ 	.word	0x00001090


	//----- nvinfo : EIATTR_CRS_STACK_SIZE
	.align		4
.L_158:
        /*00ec*/ 	.byte	0x04, 0x1e
        /*00ee*/ 	.short	(.L_160 - .L_159)
.L_159:
        /*00f0*/ 	.word	0x00000000


	//----- nvinfo : EIATTR_CBANK_PARAM_SIZE
	.align		4
.L_160:
        /*00f4*/ 	.byte	0x03, 0x19
        /*00f6*/ 	.short	0x0050


	//----- nvinfo : EIATTR_PARAM_CBANK
	.align		4
        /*00f8*/ 	.byte	0x04, 0x0a
        /*00fa*/ 	.short	(.L_162 - .L_161)
	.align		4
.L_161:
        /*00fc*/ 	.word	index@(.nv.constant0._Z15assign_clustersPKfS0_iS0_S0_PiPfS2_iiS1_)
        /*0100*/ 	.short	0x0380
        /*0102*/ 	.short	0x0050


	//----- nvinfo : EIATTR_SW_WAR
	.align		4
.L_162:
        /*0104*/ 	.byte	0x04, 0x36
        /*0106*/ 	.short	(.L_164 - .L_163)
.L_163:
        /*0108*/ 	.word	0x00000008
.L_164:


//--------------------- .nv.callgraph             --------------------------
	.section	.nv.callgraph,"",@"SHT_CUDA_CALLGRAPH"
	.align	4
	.sectionentsize	8
	.align		4
        /*0000*/ 	.word	0x00000000
	.align		4
        /*0004*/ 	.word	0xffffffff
	.align		4
        /*0008*/ 	.word	0x00000000
	.align		4
        /*000c*/ 	.word	0xfffffffe
	.align		4
        /*0010*/ 	.word	0x00000000
	.align		4
        /*0014*/ 	.word	0xfffffffd
	.align		4
        /*0018*/ 	.word	0x00000000
	.align		4
        /*001c*/ 	.word	0xfffffffc


//--------------------- .nv.constant3             --------------------------
	.section	.nv.constant3,"a",@progbits
	.align	4
.nv.constant3:
	.type		means_x,@object
	.size		means_x,(means_y - means_x)
means_x:
	.zero		128
	.type		means_y,@object
	.size		means_y,(.L_1 - means_y)
means_y:
	.zero		128
.L_1:


//--------------------- .nv.constant4             --------------------------
	.section	.nv.constant4,"a",@progbits
	.align	8
	.align		8
.nv.constant4:
        /*0000*/ 	.dword	_ZN34_INTERNAL_ed1ac825_4_k_cu_6376b39a4cuda3std3__45__cpo5beginE
	.align		8
        /*0008*/ 	.dword	_ZN34_INTERNAL_ed1ac825_4_k_cu_6376b39a4cuda3std3__45__cpo3endE
	.align		8
        /*0010*/ 	.dword	_ZN34_INTERNAL_ed1ac825_4_k_cu_6376b39a4cuda3std3__45__cpo6cbeginE
	.align		8
        /*0018*/ 	.dword	_ZN34_INTERNAL_ed1ac825_4_k_cu_6376b39a4cuda3std3__45__cpo4cendE
	.align		8
        /*0020*/ 	.dword	_ZN34_INTERNAL_ed1ac825_4_k_cu_6376b39a4cuda3std3__45__cpo6rbeginE
	.align		8
        /*0028*/ 	.dword	_ZN34_INTERNAL_ed1ac825_4_k_cu_6376b39a4cuda3std3__45__cpo4rendE
	.align		8
        /*0030*/ 	.dword	_ZN34_INTERNAL_ed1ac825_4_k_cu_6376b39a4cuda3std3__45__cpo7crbeginE
	.align		8
        /*0038*/ 	.dword	_ZN34_INTERNAL_ed1ac825_4_k_cu_6376b39a4cuda3std3__45__cpo5crendE
	.align		8
        /*0040*/ 	.dword	_ZN34_INTERNAL_ed1ac825_4_k_cu_6376b39a4cuda3std3__436_GLOBAL__N__ed1ac825_4_k_cu_6376b39a6ignoreE
	.align		8
        /*0048*/ 	.dword	_ZN34_INTERNAL_ed1ac825_4_k_cu_6376b39a4cuda3std3__419piecewise_constructE
	.align		8
        /*0050*/ 	.dword	_ZN34_INTERNAL_ed1ac825_4_k_cu_6376b39a4cuda3std3__48in_placeE
	.align		8
        /*0058*/ 	.dword	_ZN34_INTERNAL_ed1ac825_4_k_cu_6376b39a4cuda3std3__420unreachable_sentinelE
	.align		8
        /*0060*/ 	.dword	_ZN34_INTERNAL_ed1ac825_4_k_cu_6376b39a4cuda3std3__47nulloptE
	.align		8
        /*0068*/ 	.dword	_ZN34_INTERNAL_ed1ac825_4_k_cu_6376b39a4cuda3std3__48unexpectE
	.align		8
        /*0070*/ 	.dword	_ZN34_INTERNAL_ed1ac825_4_k_cu_6376b39a4cuda3std6ranges3__45__cpo4swapE
	.align		8
        /*0078*/ 	.dword	_ZN34_INTERNAL_ed1ac825_4_k_cu_6376b39a4cuda3std6ranges3__45__cpo9iter_moveE
	.align		8
        /*0080*/ 	.dword	_ZN34_INTERNAL_ed1ac825_4_k_cu_6376b39a4cuda3std6ranges3__45__cpo5beginE
	.align		8
        /*0088*/ 	.dword	_ZN34_INTERNAL_ed1ac825_4_k_cu_6376b39a4cuda3std6ranges3__45__cpo3endE
	.align		8
        /*0090*/ 	.dword	_ZN34_INTERNAL_ed1ac825_4_k_cu_6376b39a4cuda3std6ranges3__45__cpo6cbeginE
	.align		8
        /*0098*/ 	.dword	_ZN34_INTERNAL_ed1ac825_4_k_cu_6376b39a4cuda3std6ranges3__45__cpo4cendE
	.align		8
        /*00a0*/ 	.dword	_ZN34_INTERNAL_ed1ac825_4_k_cu_6376b39a4cuda3std6ranges3__45__cpo7advanceE
	.align		8
        /*00a8*/ 	.dword	_ZN34_INTERNAL_ed1ac825_4_k_cu_6376b39a4cuda3std6ranges3__45__cpo9iter_swapE
	.align		8
        /*00b0*/ 	.dword	_ZN34_INTERNAL_ed1ac825_4_k_cu_6376b39a4cuda3std6ranges3__45__cpo4nextE
	.align		8
        /*00b8*/ 	.dword	_ZN34_INTERNAL_ed1ac825_4_k_cu_6376b39a4cuda3std6ranges3__45__cpo4prevE
	.align		8
        /*00c0*/ 	.dword	_ZN34_INTERNAL_ed1ac825_4_k_cu_6376b39a4cuda3std6ranges3__45__cpo4dataE
	.align		8
        /*00c8*/ 	.dword	_ZN34_INTERNAL_ed1ac825_4_k_cu_6376b39a4cuda3std6ranges3__45__cpo5cdataE
	.align		8
        /*00d0*/ 	.dword	_ZN34_INTERNAL_ed1ac825_4_k_cu_6376b39a4cuda3std6ranges3__45__cpo4sizeE
	.align		8
        /*00d8*/ 	.dword	_ZN34_INTERNAL_ed1ac825_4_k_cu_6376b39a4cuda3std6ranges3__45__cpo5ssizeE
	.align		8
        /*00e0*/ 	.dword	_ZN34_INTERNAL_ed1ac825_4_k_cu_6376b39a4cuda3std6ranges3__45__cpo8distanceE
	.align		8
        /*00e8*/ 	.dword	_ZN34_INTERNAL_ed1ac825_4_k_cu_6376b39a6thrust24THRUST_300001_SM_1000_NS8cuda_cub3parE
	.align		8
        /*00f0*/ 	.dword	_ZN34_INTERNAL_ed1ac825_4_k_cu_6376b39a6thrust24THRUST_300001_SM_1000_NS8cuda_cub10par_nosyncE
	.align		8
        /*00f8*/ 	.dword	_ZN34_INTERNAL_ed1ac825_4_k_cu_6376b39a6thrust24THRUST_300001_SM_1000_NS6system6detail10sequential3seqE
	.align		8
        /*0100*/ 	.dword	_ZN34_INTERNAL_ed1ac825_4_k_cu_6376b39a6thrust24THRUST_300001_SM_1000_NS12placeholders2_1E
	.align		8
        /*0108*/ 	.dword	_ZN34_INTERNAL_ed1ac825_4_k_cu_6376b39a6thrust24THRUST_300001_SM_1000_NS12placeholders2_2E
	.align		8
        /*0110*/ 	.dword	_ZN34_INTERNAL_ed1ac825_4_k_cu_6376b39a6thrust24THRUST_300001_SM_1000_NS12placeholders2_3E
	.align		8
        /*0118*/ 	.dword	_ZN34_INTERNAL_ed1ac825_4_k_cu_6376b39a6thrust24THRUST_300001_SM_1000_NS12placeholders2_4E
	.align		8
        /*0120*/ 	.dword	_ZN34_INTERNAL_ed1ac825_4_k_cu_6376b39a6thrust24THRUST_300001_SM_1000_NS12placeholders2_5E
	.align		8
        /*0128*/ 	.dword	_ZN34_INTERNAL_ed1ac825_4_k_cu_6376b39a6thrust24THRUST_300001_SM_1000_NS12placeholders2_6E
	.align		8
        /*0130*/ 	.dword	_ZN34_INTERNAL_ed1ac825_4_k_cu_6376b39a6thrust24THRUST_300001_SM_1000_NS12placeholders2_7E
	.align		8
        /*0138*/ 	.dword	_ZN34_INTERNAL_ed1ac825_4_k_cu_6376b39a6thrust24THRUST_300001_SM_1000_NS12placeholders2_8E
	.align		8
        /*0140*/ 	.dword	_ZN34_INTERNAL_ed1ac825_4_k_cu_6376b39a6thrust24THRUST_300001_SM_1000_NS12placeholders2_9E
	.align		8
        /*0148*/ 	.dword	_ZN34_INTERNAL_ed1ac825_4_k_cu_6376b39a6thrust24THRUST_300001_SM_1000_NS12placeholders3_10E
	.align		8
        /*0150*/ 	.dword	_ZN34_INTERNAL_ed1ac825_4_k_cu_6376b39a6thrust24THRUST_300001_SM_1000_NS3seqE


//--------------------- .text._ZN3cub18CUB_300001_SM_10006detail8for_each13static_kernelINS2_12policy_hub_t12policy_500_tEmN6thrust24THRUST_300001_SM_1000_NS8cuda_cub20__uninitialized_fill7functorINS7_10device_ptrIiEEiEEEEvT0_T1_ --------------------------
	.section	.text._ZN3cub18CUB_300001_SM_10006detail8for_each13static_kernelINS2_12policy_hub_t12policy_500_tEmN6thrust24THRUST_300001_SM_1000_NS8cuda_cub20__uninitialized_fill7functorINS7_10device_ptrIiEEiEEEEvT0_T1_,"ax",@progbits
	.align	128
        .global         _ZN3cub18CUB_300001_SM_10006detail8for_each13static_kernelINS2_12policy_hub_t12policy_500_tEmN6thrust24THRUST_300001_SM_1000_NS8cuda_cub20__uninitialized_fill7functorINS7_10device_ptrIiEEiEEEEvT0_T1_
        .type           _ZN3cub18CUB_300001_SM_10006detail8for_each13static_kernelINS2_12policy_hub_t12policy_500_tEmN6thrust24THRUST_300001_SM_1000_NS8cuda_cub20__uninitialized_fill7functorINS7_10device_ptrIiEEiEEEEvT0_T1_,@function
        .size           _ZN3cub18CUB_300001_SM_10006detail8for_each13static_kernelINS2_12policy_hub_t12policy_500_tEmN6thrust24THRUST_300001_SM_1000_NS8cuda_cub20__uninitialized_fill7functorINS7_10device_ptrIiEEiEEEEvT0_T1_,(.L_x_31 - _ZN3cub18CUB_300001_SM_10006detail8for_each13static_kernelINS2_12policy_hub_t12policy_500_tEmN6thrust24THRUST_300001_SM_1000_NS8cuda_cub20__uninitialized_fill7functorINS7_10device_ptrIiEEiEEEEvT0_T1_)
        .other          _ZN3cub18CUB_300001_SM_10006detail8for_each13static_kernelINS2_12policy_hub_t12policy_500_tEmN6thrust24THRUST_300001_SM_1000_NS8cuda_cub20__uninitialized_fill7functorINS7_10device_ptrIiEEiEEEEvT0_T1_,@"STO_CUDA_ENTRY STV_DEFAULT"
_ZN3cub18CUB_300001_SM_10006detail8for_each13static_kernelINS2_12policy_hub_t12policy_500_tEmN6thrust24THRUST_300001_SM_1000_NS8cuda_cub20__uninitialized_fill7functorINS7_10device_ptrIiEEiEEEEvT0_T1_:
.text._ZN3cub18CUB_300001_SM_10006detail8for_each13static_kernelINS2_12policy_hub_t12policy_500_tEmN6thrust24THRUST_300001_SM_1000_NS8cuda_cub20__uninitialized_fill7functorINS7_10device_ptrIiEEiEEEEvT0_T1_:
[----:B------:R-:W-:Y:S08]  /*0000*/  LDC R1, c[0x0][0x37c] ;  /* 0x0000df00ff017b82 */ /* 0x000ff00000000800 */
[----:B------:R-:W0:Y:S01]  /*0010*/  S2UR UR4, SR_CTAID.X ;  /* 0x00000000000479c3 */ /* 0x000e220000002500 */
[----:B------:R-:W1:Y:S01]  /*0020*/  LDCU.64 UR6, c[0x0][0x380] ;  /* 0x00007000ff0677ac */ /* 0x000e620008000a00 */
[----:B------:R-:W2:Y:S01]  /*0030*/  LDCU.64 UR8, c[0x0][0x358] ;  /* 0x00006b00ff0877ac */ /* 0x000ea20008000a00 */
[----:B0-----:R-:W-:-:S04]  /*0040*/  UIMAD.WIDE.U32 UR4, UR4, 0x200, URZ ;  /* 0x00000200040478a5 */ /* 0x001fc8000f8e00ff */
[----:B-1----:R-:W-:-:S04]  /*0050*/  UIADD3 UR6, UP0, UPT, -UR4, UR6, URZ ;  /* 0x0000000604067290 */ /* 0x002fc8000ff1e1ff */
[----:B------:R-:W-:Y:S02]  /*0060*/  UIADD3.X UR7, UPT, UPT, ~UR5, UR7, URZ, UP0, !UPT ;  /* 0x0000000705077290 */ /* 0x000fe400087fe5ff */
[----:B------:R-:W-:-:S04]  /*0070*/  UISETP.GE.U32.AND UP0, UPT, UR6, 0x200, UPT ;  /* 0x000002000600788c */ /* 0x000fc8000bf06070 */
[----:B------:R-:W-:-:S09]  /*0080*/  UISETP.GE.U32.AND.EX UP0, UPT, UR7, URZ, UPT, UP0 ;  /* 0x000000ff0700728c */ /* 0x000fd2000bf06100 */
[----:B--2---:R-:W-:Y:S05]  /*0090*/  BRA.U !UP0, `(.L_x_0) ;  /* 0x0000000108287547 */ /* 0x004fea000b800000 */
[----:B------:R-:W0:Y:S01]  /*00a0*/  S2R R0, SR_TID.X ;  /* 0x0000000000007919 */ /* 0x000e220000002100 */
[----:B------:R-:W1:Y:S01]  /*00b0*/  LDCU.64 UR6, c[0x0][0x388] ;  /* 0x00007100ff0677ac */ /* 0x000e620008000a00 */
[----:B------:R-:W2:Y:S01]  /*00c0*/  LDC R5, c[0x0][0x390] ;  /* 0x0000e400ff057b82 */ /* 0x000ea20000000800 */
[----:B0-----:R-:W-:-:S05]  /*00d0*/  IADD3 R0, P0, PT, R0, UR4, RZ ;  /* 0x0000000400007c10 */ /* 0x001fca000ff1e0ff */
[----:B------:R-:W-:Y:S01]  /*00e0*/  IMAD.X R3, RZ, RZ, UR5, P0 ;  /* 0x00000005ff037e24 */ /* 0x000fe200080e06ff */
[----:B-1----:R-:W-:-:S04]  /*00f0*/  LEA R2, P0, R0, UR6, 0x2 ;  /* 0x0000000600027c11 */ /* 0x002fc8000f8010ff */
[----:B------:R-:W-:-:S05]  /*0100*/  LEA.HI.X R3, R0, UR7, R3, 0x2, P0 ;  /* 0x0000000700037c11 */ /* 0x000fca00080f1403 */
[----:B--2---:R-:W-:Y:S04]  /*0110*/  STG.E desc[UR8][R2.64], R5 ;  /* 0x0000000502007986 */ /* 0x004fe8000c101908 */
[----:B------:R-:W-:Y:S01]  /*0120*/  STG.E desc[UR8][R2.64+0x400], R5 ;  /* 0x0004000502007986 */ /* 0x000fe2000c101908 */
[----:B------:R-:W-:Y:S05]  /*0130*/  EXIT ;  /* 0x000000000000794d */ /* 0x000fea0003800000 */
.L_x_0:
[----:B------:R-:W0:Y:S01]  /*0140*/  S2R R0, SR_TID.X ;  /* 0x0000000000007919 */ /* 0x000e220000002100 */
[----:B------:R-:W-:Y:S01]  /*0150*/  IMAD.U32 R2, RZ, RZ, UR7 ;  /* 0x00000007ff027e24 */ /* 0x000fe2000f8e00ff */
[----:B------:R-:W1:Y:S01]  /*0160*/  LDCU.64 UR10, c[0x0][0x388] ;  /* 0x00007100ff0a77ac */ /* 0x000e620008000a00 */
[----:B------:R-:W-:Y:S01]  /*0170*/  IMAD.U32 R4, RZ, RZ, UR7 ;  /* 0x00000007ff047e24 */ /* 0x000fe2000f8e00ff */
[----:B0-----:R-:W-:-:S04]  /*0180*/  ISETP.LT.U32.AND P0, PT, R0, UR6, PT ;  /* 0x0000000600007c0c */ /* 0x001fc8000bf01070 */
[----:B------:R-:W-:Y:S01]  /*0190*/  ISETP.GT.U32.AND.EX P0, PT, R2, RZ, PT, P0 ;  /* 0x000000ff0200720c */ /* 0x000fe20003f04100 */
[C---:B------:R-:W-:Y:S01]  /*01a0*/  VIADD R2, R0.reuse, 0x100 ;  /* 0x0000010000027836 */ /* 0x040fe20000000000 */
[----:B------:R-:W-:-:S04]  /*01b0*/  IADD3 R0, P2, PT, R0, UR4, RZ ;  /* 0x0000000400007c10 */ /* 0x000fc8000ff5e0ff */
[----:B------:R-:W-:Y:S01]  /*01c0*/  ISETP.LT.U32.AND P1, PT, R2, UR6, PT ;  /* 0x0000000602007c0c */ /* 0x000fe2000bf21070 */
[----:B------:R-:W-:Y:S01]  /*01d0*/  IMAD.X R3, RZ, RZ, UR5, P2 ;  /* 0x00000005ff037e24 */ /* 0x000fe200090e06ff */
[----:B-1----:R-:W-:Y:S02]  /*01e0*/  LEA R2, P2, R0, UR10, 0x2 ;  /* 0x0000000a00027c11 */ /* 0x002fe4000f8410ff */
[----:B------:R-:W-:Y:S02]  /*01f0*/  ISETP.GT.U32.AND.EX P1, PT, R4, RZ, PT, P1 ;  /* 0x000000ff0400720c */ /* 0x000fe40003f24110 */
[----:B------:R-:W-:Y:S01]  /*0200*/  LEA.HI.X R3, R0, UR11, R3, 0x2, P2 ;  /* 0x0000000b00037c11 */ /* 0x000fe200090f1403 */
[----:B------:R-:W0:Y:S04]  /*0210*/  @P0 LDC R5, c[0x0][0x390] ;  /* 0x0000e400ff050b82 */ /* 0x000e280000000800 */
[----:B0-----:R0:W-:Y:S06]  /*0220*/  @P0 STG.E desc[UR8][R2.64], R5 ;  /* 0x0000000502000986 */ /* 0x0011ec000c101908 */
[----:B------:R-:W-:Y:S05]  /*0230*/  @!P1 EXIT ;  /* 0x000000000000994d */ /* 0x000fea0003800000 */
[----:B0-----:R-:W0:Y:S02]  /*0240*/  LDC R5, c[0x0][0x390] ;  /* 0x0000e400ff057b82 */ /* 0x001e240000000800 */
[----:B0-----:R-:W-:Y:S01]  /*0250*/  STG.E desc[UR8][R2.64+0x400], R5 ;  /* 0x0004000502007986 */ /* 0x001fe2000c101908 */
[----:B------:R-:W-:Y:S05]  /*0260*/  EXIT ;  /* 0x000000000000794d */ /* 0x000fea0003800000 */
.L_x_1:
[----:B------:R-:W-:-:S00]  /*0270*/  BRA `(.L_x_1) ;  /* 0xfffffffc00fc7947 */ /* 0x000fc0000383ffff */
[----:B------:R-:W-:-:S00]  /*0280*/  NOP ;  /* 0x0000000000007918 */ /* 0x000fc00000000000 */
[----:B------:R-:W-:-:S00]  /*0290*/  NOP ;  /* 0x0000000000007918 */ /* 0x000fc00000000000 */
[----:B------:R-:W-:-:S00]  /*02a0*/  NOP ;  /* 0x0000000000007918 */ /* 0x000fc00000000000 */
[----:B------:R-:W-:-:S00]  /*02b0*/  NOP ;  /* 0x0000000000007918 */ /* 0x000fc00000000000 */
[----:B------:R-:W-:-:S00]  /*02c0*/  NOP ;  /* 0x0000000000007918 */ /* 0x000fc00000000000 */
[----:B------:R-:W-:-:S00]  /*02d0*/  NOP ;  /* 0x0000000000007918 */ /* 0x000fc00000000000 */
[----:B------:R-:W-:-:S00]  /*02e0*/  NOP ;  /* 0x0000000000007918 */ /* 0x000fc00000000000 */
[----:B------:R-:W-:-:S00]  /*02f0*/  NOP ;  /* 0x0000000000007918 */ /* 0x000fc00000000000 */
.L_x_31:


//--------------------- .text._ZN3cub18CUB_300001_SM_10006detail8for_each13static_kernelINS2_12policy_hub_t12policy_500_tEmN6thrust24THRUST_300001_SM_1000_NS8cuda_cub20__uninitialized_fill7functorINS7_10device_ptrIfEEfEEEEvT0_T1_ --------------------------
	.section	.text._ZN3cub18CUB_300001_SM_10006detail8for_each13static_kernelINS2_12policy_hub_t12policy_500_tEmN6thrust24THRUST_300001_SM_1000_NS8cuda_cub20__uninitialized_fill7functorINS7_10device_ptrIfEEfEEEEvT0_T1_,"ax",@progbits
	.align	128
        .global         _ZN3cub18CUB_300001_SM_10006detail8for_each13static_kernelINS2_12policy_hub_t12policy_500_tEmN6thrust24THRUST_300001_SM_1000_NS8cuda_cub20__uninitialized_fill7functorINS7_10device_ptrIfEEfEEEEvT0_T1_
        .type           _ZN3cub18CUB_300001_SM_10006detail8for_each13static_kernelINS2_12policy_hub_t12policy_500_tEmN6thrust24THRUST_300001_SM_1000_NS8cuda_cub20__uninitialized_fill7functorINS7_10device_ptrIfEEfEEEEvT0_T1_,@function
        .size           _ZN3cub18CUB_300001_SM_10006detail8for_each13static_kernelINS2_12policy_hub_t12policy_500_tEmN6thrust24THRUST_300001_SM_1000_NS8cuda_cub20__uninitialized_fill7functorINS7_10device_ptrIfEEfEEEEvT0_T1_,(.L_x_32 - _ZN3cub18CUB_300001_SM_10006detail8for_each13static_kernelINS2_12policy_hub_t12policy_500_tEmN6thrust24THRUST_300001_SM_1000_NS8cuda_cub20__uninitialized_fill7functorINS7_10device_ptrIfEEfEEEEvT0_T1_)
        .other          _ZN3cub18CUB_300001_SM_10006detail8for_each13static_kernelINS2_12policy_hub_t12policy_500_tEmN6thrust24THRUST_300001_SM_1000_NS8cuda_cub20__uninitialized_fill7functorINS7_10device_ptrIfEEfEEEEvT0_T1_,@"STO_CUDA_ENTRY STV_DEFAULT"
_ZN3cub18CUB_300001_SM_10006detail8for_each13static_kernelINS2_12policy_hub_t12policy_500_tEmN6thrust24THRUST_300001_SM_1000_NS8cuda_cub20__uninitialized_fill7functorINS7_10device_ptrIfEEfEEEEvT0_T1_:
.text._ZN3cub18CUB_300001_SM_10006detail8for_each13static_kernelINS2_12policy_hub_t12policy_500_tEmN6thrust24THRUST_300001_SM_1000_NS8cuda_cub20__uninitialized_fill7functorINS7_10device_ptrIfEEfEEEEvT0_T1_:
        /* <DEDUP_REMOVED lines=20> */
.L_x_2:
        /* <DEDUP_REMOVED lines=19> */
.L_x_3:
        /* <DEDUP_REMOVED lines=9> */
.L_x_32:


//--------------------- .text._ZN3cub18CUB_300001_SM_10006detail11EmptyKernelIvEEvv --------------------------
	.section	.text._ZN3cub18CUB_300001_SM_10006detail11EmptyKernelIvEEvv,"ax",@progbits
	.align	128
        .global         _ZN3cub18CUB_300001_SM_10006detail11EmptyKernelIvEEvv
        .type           _ZN3cub18CUB_300001_SM_10006detail11EmptyKernelIvEEvv,@function
        .size           _ZN3cub18CUB_300001_SM_10006detail11EmptyKernelIvEEvv,(.L_x_33 - _ZN3cub18CUB_300001_SM_10006detail11EmptyKernelIvEEvv)
        .other          _ZN3cub18CUB_300001_SM_10006detail11EmptyKernelIvEEvv,@"STO_CUDA_ENTRY STV_DEFAULT"
_ZN3cub18CUB_300001_SM_10006detail11EmptyKernelIvEEvv:
.text._ZN3cub18CUB_300001_SM_10006detail11EmptyKernelIvEEvv:
[----:B------:R-:W-:Y:S01]  /*0000*/  LDC R1, c[0x0][0x37c] ;  /* 0x0000df00ff017b82 */ /* 0x000fe20000000800 */
[----:B------:R-:W-:Y:S05]  /*0010*/  EXIT ;  /* 0x000000000000794d */ /* 0x000fea0003800000 */
.L_x_4:
        /* <DEDUP_REMOVED lines=14> */
.L_x_33:


//--------------------- .text._Z17compute_new_meansPfS_S_S_Pi --------------------------
	.section	.text._Z17compute_new_meansPfS_S_S_Pi,"ax",@progbits
	.align	128
        .global         _Z17compute_new_meansPfS_S_S_Pi
        .type           _Z17compute_new_meansPfS_S_S_Pi,@function
        .size           _Z17compute_new_meansPfS_S_S_Pi,(.L_x_30 - _Z17compute_new_meansPfS_S_S_Pi)
        .other          _Z17compute_new_meansPfS_S_S_Pi,@"STO_CUDA_ENTRY STV_DEFAULT"
_Z17compute_new_meansPfS_S_S_Pi:
.text._Z17compute_new_meansPfS_S_S_Pi:
[----:B------:R-:W-:Y:S01]  /*0000*/  LDC R1, c[0x0][0x37c] ;  /* 0x0000df00ff017b82 */ /* 0x000fe20000000800 */
[----:B------:R-:W0:Y:S07]  /*0010*/  S2R R2, SR_TID.X ;  /* 0x0000000000027919 */ /* 0x000e2e0000002100 */
[----:B------:R-:W0:Y:S01]  /*0020*/  LDC.64 R6, c[0x0][0x3a0] ;  /* 0x0000e800ff067b82 */ /* 0x000e220000000a00 */
[----:B------:R-:W1:Y:S07]  /*0030*/  LDCU.64 UR4, c[0x0][0x358] ;  /* 0x00006b00ff0477ac */ /* 0x000e6e0008000a00 */
[----:B------:R-:W2:Y:S01]  /*0040*/  LDC.64 R4, c[0x0][0x390] ;  /* 0x0000e400ff047b82 */ /* 0x000ea20000000a00 */
[----:B0-----:R-:W-:-:S05]  /*0050*/  IMAD.WIDE.U32 R6, R2, 0x4, R6 ;  /* 0x0000000402067825 */ /* 0x001fca00078e0006 */
[----:B-1----:R-:W3:Y:S01]  /*0060*/  LDG.E R3, desc[UR4][R6.64] ;  /* 0x0000000406037981 */ /* 0x002ee2000c1e1900 */
[----:B--2---:R-:W-:-:S03]  /*0070*/  IMAD.WIDE.U32 R4, R2, 0x4, R4 ;  /* 0x0000000402047825 */ /* 0x004fc600078e0004 */
[----:B------:R0:W-:Y:S04]  /*0080*/  STG.E desc[UR4][R6.64], RZ ;  /* 0x000000ff06007986 */ /* 0x0001e8000c101904 */
[----:B------:R-:W2:Y:S01]  /*0090*/  LDG.E R0, desc[UR4][R4.64] ;  /* 0x0000000404007981 */ /* 0x000ea2000c1e1900 */
[----:B------:R-:W-:Y:S01]  /*00a0*/  BSSY.RECONVERGENT B0, `(.L_x_5) ;  /* 0x000000e000007945 */ /* 0x000fe20003800200 */
[----:B---3--:R-:W-:-:S04]  /*00b0*/  VIMNMX R3, PT, PT, R3, 0x1, !PT ;  /* 0x0000000103037848 */ /* 0x008fc80007fe0100 */
[----:B------:R-:W-:-:S04]  /*00c0*/  I2FP.F32.U32 R3, R3 ;  /* 0x0000000300037245 */ /* 0x000fc80000201000 */
[----:B------:R-:W1:Y:S08]  /*00d0*/  MUFU.RCP R8, R3 ;  /* 0x0000000300087308 */ /* 0x000e700000001000 */
[----:B--2---:R-:W2:Y:S01]  /*00e0*/  FCHK P0, R0, R3 ;  /* 0x0000000300007302 */ /* 0x004ea20000000000 */
[----:B-1----:R-:W-:-:S04]  /*00f0*/  FFMA R9, -R3, R8, 1 ;  /* 0x3f80000003097423 */ /* 0x002fc80000000108 */
[----:B------:R-:W-:-:S04]  /*0100*/  FFMA R9, R8, R9, R8 ;  /* 0x0000000908097223 */ /* 0x000fc80000000008 */
[----:B------:R-:W-:-:S04]  /*0110*/  FFMA R8, R0, R9, RZ ;  /* 0x0000000900087223 */ /* 0x000fc800000000ff */
[----:B------:R-:W-:-:S04]  /*0120*/  FFMA R10, -R3, R8, R0 ;  /* 0x00000008030a7223 */ /* 0x000fc80000000100 */
[----:B------:R-:W-:Y:S01]  /*0130*/  FFMA R11, R9, R10, R8 ;  /* 0x0000000a090b7223 */ /* 0x000fe20000000008 */
[----:B0-2---:R-:W-:Y:S06]  /*0140*/  @!P0 BRA `(.L_x_6) ;  /* 0x00000000000c8947 */ /* 0x005fec0003800000 */
[----:B------:R-:W-:-:S07]  /*0150*/  MOV R8, 0x170 ;  /* 0x0000017000087802 */ /* 0x000fce0000000f00 */
[----:B------:R-:W-:Y:S05]  /*0160*/  CALL.REL.NOINC `($__internal_0_$__cuda_sm3x_div_rn_noftz_f32_slowpath) ;  /* 0x0000000000707944 */ /* 0x000fea0003c00000 */
[----:B------:R-:W-:-:S07]  /*0170*/  IMAD.MOV.U32 R11, RZ, RZ, R0 ;  /* 0x000000ffff0b7224 */ /* 0x000fce00078e0000 */
.L_x_6:
[----:B------:R-:W-:Y:S05]  /*0180*/  BSYNC.RECONVERGENT B0 ;  /* 0x0000000000007941 */ /* 0x000fea0003800200 */
.L_x_5:
[----:B------:R-:W0:Y:S08]  /*0190*/  LDC.64 R8, c[0x0][0x380] ;  /* 0x0000e000ff087b82 */ /* 0x000e300000000a00 */
[----:B------:R-:W1:Y:S01]  /*01a0*/  LDC.64 R6, c[0x0][0x398] ;  /* 0x0000e600ff067b82 */ /* 0x000e620000000a00 */
[----:B0-----:R-:W-:-:S05]  /*01b0*/  IMAD.WIDE.U32 R8, R2, 0x4, R8 ;  /* 0x0000000402087825 */ /* 0x001fca00078e0008 */
[----:B------:R0:W-:Y:S01]  /*01c0*/  STG.E desc[UR4][R8.64], R11 ;  /* 0x0000000b08007986 */ /* 0x0001e2000c101904 */
[----:B-1----:R-:W-:-:S05]  /*01d0*/  IMAD.WIDE.U32 R6, R2, 0x4, R6 ;  /* 0x0000000402067825 */ /* 0x002fca00078e0006 */
[----:B------:R-:W2:Y:S01]  /*01e0*/  LDG.E R10, desc[UR4][R6.64] ;  /* 0x00000004060a7981 */ /* 0x000ea2000c1e1900 */
[----:B------:R-:W1:Y:S01]  /*01f0*/  MUFU.RCP R0, R3 ;  /* 0x0000000300007308 */ /* 0x000e620000001000 */
[----:B------:R-:W-:Y:S01]  /*0200*/  BSSY.RECONVERGENT B0, `(.L_x_7) ;  /* 0x000000c000007945 */ /* 0x000fe20003800200 */
[----:B-1----:R-:W-:-:S04]  /*0210*/  FFMA R13, -R3, R0, 1 ;  /* 0x3f800000030d7423 */ /* 0x002fc80000000100 */
[----:B------:R-:W-:Y:S02]  /*0220*/  FFMA R0, R0, R13, R0 ;  /* 0x0000000d00007223 */ /* 0x000fe40000000000 */
[----:B--2---:R-:W1:Y:S02]  /*0230*/  FCHK P0, R10, R3 ;  /* 0x000000030a007302 */ /* 0x004e640000000000 */
[----:B------:R-:W-:-:S04]  /*0240*/  FFMA R13, R0, R10, RZ ;  /* 0x0000000a000d7223 */ /* 0x000fc800000000ff */
[----:B------:R-:W-:-:S04]  /*0250*/  FFMA R12, -R3, R13, R10 ;  /* 0x0000000d030c7223 */ /* 0x000fc8000000010a */
[----:B------:R-:W-:Y:S01]  /*0260*/  FFMA R13, R0, R12, R13 ;  /* 0x0000000c000d7223 */ /* 0x000fe2000000000d */
[----:B01----:R-:W-:Y:S06]  /*0270*/  @!P0 BRA `(.L_x_8) ;  /* 0x0000000000108947 */ /* 0x003fec0003800000 */
[----:B------:R-:W-:Y:S01]  /*0280*/  IMAD.MOV.U32 R0, RZ, RZ, R10 ;  /* 0x000000ffff007224 */ /* 0x000fe200078e000a */
[----:B------:R-:W-:-:S07]  /*0290*/  MOV R8, 0x2b0 ;  /* 0x000002b000087802 */ /* 0x000fce0000000f00 */
[----:B------:R-:W-:Y:S05]  /*02a0*/  CALL.REL.NOINC `($__internal_0_$__cuda_sm3x_div_rn_noftz_f32_slowpath) ;  /* 0x0000000000207944 */ /* 0x000fea0003c00000 */
[----:B------:R-:W-:-:S07]  /*02b0*/  IMAD.MOV.U32 R13, RZ, RZ, R0 ;  /* 0x000000ffff0d7224 */ /* 0x000fce00078e0000 */
.L_x_8:
[----:B------:R-:W-:Y:S05]  /*02c0*/  BSYNC.RECONVERGENT B0 ;  /* 0x0000000000007941 */ /* 0x000fea0003800200 */
.L_x_7:
[----:B------:R-:W0:Y:S02]  /*02d0*/  LDC.64 R8, c[0x0][0x388] ;  /* 0x0000e200ff087b82 */ /* 0x000e240000000a00 */
[----:B0-----:R-:W-:-:S05]  /*02e0*/  IMAD.WIDE.U32 R2, R2, 0x4, R8 ;  /* 0x0000000402027825 */ /* 0x001fca00078e0008 */
[----:B------:R-:W-:Y:S04]  /*02f0*/  STG.E desc[UR4][R2.64], R13 ;  /* 0x0000000d02007986 */ /* 0x000fe8000c101904 */
[----:B------:R-:W-:Y:S04]  /*0300*/  STG.E desc[UR4][R4.64], RZ ;  /* 0x000000ff04007986 */ /* 0x000fe8000c101904 */
[----:B------:R-:W-:Y:S01]  /*0310*/  STG.E desc[UR4][R6.64], RZ ;  /* 0x000000ff06007986 */ /* 0x000fe2000c101904 */
[----:B------:R-:W-:Y:S05]  /*0320*/  EXIT ;  /* 0x000000000000794d */ /* 0x000fea0003800000 */
        .weak           $__internal_0_$__cuda_sm3x_div_rn_noftz_f32_slowpath
        .type           $__internal_0_$__cuda_sm3x_div_rn_noftz_f32_slowpath,@function
        .size           $__internal_0_$__cuda_sm3x_div_rn_noftz_f32_slowpath,(.L_x_30 - $__internal_0_$__cuda_sm3x_div_rn_noftz_f32_slowpath)
$__internal_0_$__cuda_sm3x_div_rn_noftz_f32_slowpath:
[--C-:B------:R-:W-:Y:S01]  /*0330*/  SHF.R.U32.HI R10, RZ, 0x17, R3.reuse ;  /* 0x00000017ff0a7819 */ /* 0x100fe20000011603 */
[----:B------:R-:W-:Y:S01]  /*0340*/  BSSY.RECONVERGENT B1, `(.L_x_9) ;  /* 0x0000063000017945 */ /* 0x000fe20003800200 */
[----:B------:R-:W-:Y:S01]  /*0350*/  SHF.R.U32.HI R9, RZ, 0x17, R0 ;  /* 0x00000017ff097819 */ /* 0x000fe20000011600 */
[----:B------:R-:W-:Y:S01]  /*0360*/  IMAD.MOV.U32 R11, RZ, RZ, R3 ;  /* 0x000000ffff0b7224 */ /* 0x000fe200078e0003 */
[----:B------:R-:W-:Y:S02]  /*0370*/  LOP3.LUT R10, R10, 0xff, RZ, 0xc0, !PT ;  /* 0x000000ff0a0a7812 */ /* 0x000fe400078ec0ff */
[----:B------:R-:W-:-:S03]  /*0380*/  LOP3.LUT R14, R9, 0xff, RZ, 0xc0, !PT ;  /* 0x000000ff090e7812 */ /* 0x000fc600078ec0ff */
[----:B------:R-:W-:Y:S02]  /*0390*/  VIADD R13, R10, 0xffffffff ;  /* 0xffffffff0a0d7836 */ /* 0x000fe40000000000 */
[----:B------:R-:W-:-:S03]  /*03a0*/  VIADD R12, R14, 0xffffffff ;  /* 0xffffffff0e0c7836 */ /* 0x000fc60000000000 */
[----:B------:R-:W-:-:S04]  /*03b0*/  ISETP.GT.U32.AND P0, PT, R13, 0xfd, PT ;  /* 0x000000fd0d00780c */ /* 0x000fc80003f04070 */
[----:B------:R-:W-:-:S13]  /*03c0*/  ISETP.GT.U32.OR P0, PT, R12, 0xfd, P0 ;  /* 0x000000fd0c00780c */ /* 0x000fda0000704470 */
[----:B------:R-:W-:Y:S01]  /*03d0*/  @!P0 IMAD.MOV.U32 R9, RZ, RZ, RZ ;  /* 0x000000ffff098224 */ /* 0x000fe200078e00ff */
[----:B------:R-:W-:Y:S06]  /*03e0*/  @!P0 BRA `(.L_x_10) ;  /* 0x00000000005c8947 */ /* 0x000fec0003800000 */
[----:B------:R-:W-:Y:S02]  /*03f0*/  FSETP.GTU.FTZ.AND P0, PT, |R0|, +INF , PT ;  /* 0x7f8000000000780b */ /* 0x000fe40003f1c200 */
[----:B------:R-:W-:-:S04]  /*0400*/  FSETP.GTU.FTZ.AND P1, PT, |R3|, +INF , PT ;  /* 0x7f8000000300780b */ /* 0x000fc80003f3c200 */
[----:B------:R-:W-:-:S13]  /*0410*/  PLOP3.LUT P0, PT, P0, P1, PT, 0xf8, 0x8f ;  /* 0x00000000008f781c */ /* 0x000fda0000703f70 */
[----:B------:R-:W-:Y:S05]  /*0420*/  @P0 BRA `(.L_x_11) ;  /* 0x00000004004c0947 */ /* 0x000fea0003800000 */
[----:B------:R-:W-:-:S13]  /*0430*/  LOP3.LUT P0, RZ, R11, 0x7fffffff, R0, 0xc8, !PT ;  /* 0x7fffffff0bff7812 */ /* 0x000fda000780c800 */
[----:B------:R-:W-:Y:S05]  /*0440*/  @!P0 BRA `(.L_x_12) ;  /* 0x00000004003c8947 */ /* 0x000fea0003800000 */
[C---:B------:R-:W-:Y:S02]  /*0450*/  FSETP.NEU.FTZ.AND P2, PT, |R0|.reuse, +INF , PT ;  /* 0x7f8000000000780b */ /* 0x040fe40003f5d200 */
[----:B------:R-:W-:Y:S02]  /*0460*/  FSETP.NEU.FTZ.AND P1, PT, |R3|, +INF , PT ;  /* 0x7f8000000300780b */ /* 0x000fe40003f3d200 */
[----:B------:R-:W-:-:S11]  /*0470*/  FSETP.NEU.FTZ.AND P0, PT, |R0|, +INF , PT ;  /* 0x7f8000000000780b */ /* 0x000fd60003f1d200 */
[----:B------:R-:W-:Y:S05]  /*0480*/  @!P1 BRA !P2, `(.L_x_12) ;  /* 0x00000004002c9947 */ /* 0x000fea0005000000 */
[----:B------:R-:W-:-:S04]  /*0490*/  LOP3.LUT P2, RZ, R0, 0x7fffffff, RZ, 0xc0, !PT ;  /* 0x7fffffff00ff7812 */ /* 0x000fc8000784c0ff */
[----:B------:R-:W-:-:S13]  /*04a0*/  PLOP3.LUT P1, PT, P1, P2, PT, 0x2f, 0xf2 ;  /* 0x0000000000f2781c */ /* 0x000fda0000f24577 */
[----:B------:R-:W-:Y:S05]  /*04b0*/  @P1 BRA `(.L_x_13) ;  /* 0x0000000400181947 */ /* 0x000fea0003800000 */
[----:B------:R-:W-:-:S04]  /*04c0*/  LOP3.LUT P1, RZ, R11, 0x7fffffff, RZ, 0xc0, !PT ;  /* 0x7fffffff0bff7812 */ /* 0x000fc8000782c0ff */
[----:B------:R-:W-:-:S13]  /*04d0*/  PLOP3.LUT P0, PT, P0, P1, PT, 0x2f, 0xf2 ;  /* 0x0000000000f2781c */ /* 0x000fda0000702577 */
[----:B------:R-:W-:Y:S05]  /*04e0*/  @P0 BRA `(.L_x_14) ;  /* 0x0000000400000947 */ /* 0x000fea0003800000 */
[----:B------:R-:W-:Y:S02]  /*04f0*/  ISETP.GE.AND P0, PT, R12, RZ, PT ;  /* 0x000000ff0c00720c */ /* 0x000fe40003f06270 */
[----:B------:R-:W-:-:S11]  /*0500*/  ISETP.GE.AND P1, PT, R13, RZ, PT ;  /* 0x000000ff0d00720c */ /* 0x000fd60003f26270 */
[----:B------:R-:W-:Y:S02]  /*0510*/  @P0 IMAD.MOV.U32 R9, RZ, RZ, RZ ;  /* 0x000000ffff090224 */ /* 0x000fe400078e00ff */
[----:B------:R-:W-:Y:S01]  /*0520*/  @!P0 FFMA R0, R0, 1.84467440737095516160e+19, RZ ;  /* 0x5f80000000008823 */ /* 0x000fe200000000ff */
[----:B------:R-:W-:Y:S02]  /*0530*/  @!P0 IMAD.MOV.U32 R9, RZ, RZ, -0x40 ;  /* 0xffffffc0ff098424 */ /* 0x000fe400078e00ff */
[----:B------:R-:W-:Y:S02]  /*0540*/  @!P1 FFMA R11, R3, 1.84467440737095516160e+19, RZ ;  /* 0x5f800000030b9823 */ /* 0x000fe400000000ff */
[----:B------:R-:W-:-:S07]  /*0550*/  @!P1 VIADD R9, R9, 0x40 ;  /* 0x0000004009099836 */ /* 0x000fce0000000000 */
.L_x_10:
[----:B------:R-:W-:Y:S01]  /*0560*/  LEA R12, R10, 0xc0800000, 0x17 ;  /* 0xc08000000a0c7811 */ /* 0x000fe200078eb8ff */
[----:B------:R-:W-:Y:S04]  /*0570*/  BSSY.RECONVERGENT B2, `(.L_x_15) ;  /* 0x0000036000027945 */ /* 0x000fe80003800200 */
[----:B------:R-:W-:Y:S02]  /*0580*/  IMAD.IADD R12, R11, 0x1, -R12 ;  /* 0x000000010b0c7824 */ /* 0x000fe400078e0a0c */
[----:B------:R-:W-:Y:S02]  /*0590*/  VIADD R11, R14, 0xffffff81 ;  /* 0xffffff810e0b7836 */ /* 0x000fe40000000000 */
[----:B------:R0:W1:Y:S01]  /*05a0*/  MUFU.RCP R13, R12 ;  /* 0x0000000c000d7308 */ /* 0x0000620000001000 */
[----:B------:R-:W-:Y:S01]  /*05b0*/  FADD.FTZ R15, -R12, -RZ ;  /* 0x800000ff0c0f7221 */ /* 0x000fe20000010100 */
[C---:B------:R-:W-:Y:S01]  /*05c0*/  IMAD R0, R11.reuse, -0x800000, R0 ;  /* 0xff8000000b007824 */ /* 0x040fe200078e0200 */
[----:B0-----:R-:W-:-:S05]  /*05d0*/  IADD3 R12, PT, PT, R11, 0x7f, -R10 ;  /* 0x0000007f0b0c7810 */ /* 0x001fca0007ffe80a */
[----:B------:R-:W-:Y:S02]  /*05e0*/  IMAD.IADD R9, R12, 0x1, R9 ;  /* 0x000000010c097824 */ /* 0x000fe400078e0209 */
[----:B-1----:R-:W-:-:S04]  /*05f0*/  FFMA R14, R13, R15, 1 ;  /* 0x3f8000000d0e7423 */ /* 0x002fc8000000000f */
[----:B------:R-:W-:-:S04]  /*0600*/  FFMA R16, R13, R14, R13 ;  /* 0x0000000e0d107223 */ /* 0x000fc8000000000d */
[----:B------:R-:W-:-:S04]  /*0610*/  FFMA R13, R0, R16, RZ ;  /* 0x00000010000d7223 */ /* 0x000fc800000000ff */
[----:B------:R-:W-:-:S04]  /*0620*/  FFMA R14, R15, R13, R0 ;  /* 0x0000000d0f0e7223 */ /* 0x000fc80000000000 */
[----:B------:R-:W-:-:S04]  /*0630*/  FFMA R13, R16, R14, R13 ;  /* 0x0000000e100d7223 */ /* 0x000fc8000000000d */
[----:B------:R-:W-:-:S04]  /*0640*/  FFMA R14, R15, R13, R0 ;  /* 0x0000000d0f0e7223 */ /* 0x000fc80000000000 */
[----:B------:R-:W-:-:S05]  /*0650*/  FFMA R0, R16, R14, R13 ;  /* 0x0000000e10007223 */ /* 0x000fca000000000d */
[----:B------:R-:W-:-:S04]  /*0660*/  SHF.R.U32.HI R10, RZ, 0x17, R0 ;  /* 0x00000017ff0a7819 */ /* 0x000fc80000011600 */
[----:B------:R-:W-:-:S05]  /*0670*/  LOP3.LUT R10, R10, 0xff, RZ, 0xc0, !PT ;  /* 0x000000ff0a0a7812 */ /* 0x000fca00078ec0ff */
[----:B------:R-:W-:-:S04]  /*0680*/  IMAD.IADD R15, R10, 0x1, R9 ;  /* 0x000000010a0f7824 */ /* 0x000fc800078e0209 */
[----:B------:R-:W-:-:S05]  /*0690*/  VIADD R10, R15, 0xffffffff ;  /* 0xffffffff0f0a7836 */ /* 0x000fca0000000000 */
[----:B------:R-:W-:-:S13]  /*06a0*/  ISETP.GE.U32.AND P0, PT, R10, 0xfe, PT ;  /* 0x000000fe0a00780c */ /* 0x000fda0003f06070 */
[----:B------:R-:W-:Y:S05]  /*06b0*/  @!P0 BRA `(.L_x_16) ;  /* 0x0000000000808947 */ /* 0x000fea0003800000 */
[----:B------:R-:W-:-:S13]  /*06c0*/  ISETP.GT.AND P0, PT, R15, 0xfe, PT ;  /* 0x000000fe0f00780c */ /* 0x000fda0003f04270 */
[----:B------:R-:W-:Y:S05]  /*06d0*/  @P0 BRA `(.L_x_17) ;  /* 0x00000000006c0947 */ /* 0x000fea0003800000 */
[----:B------:R-:W-:-:S13]  /*06e0*/  ISETP.GE.AND P0, PT, R15, 0x1, PT ;  /* 0x000000010f00780c */ /* 0x000fda0003f06270 */
[----:B------:R-:W-:Y:S05]  /*06f0*/  @P0 BRA `(.L_x_18) ;  /* 0x0000000000740947 */ /* 0x000fea0003800000 */
[----:B------:R-:W-:Y:S02]  /*0700*/  ISETP.GE.AND P0, PT, R15, -0x18, PT ;  /* 0xffffffe80f00780c */ /* 0x000fe40003f06270 */
[----:B------:R-:W-:-:S11]  /*0710*/  LOP3.LUT R0, R0, 0x80000000, RZ, 0xc0, !PT ;  /* 0x8000000000007812 */ /* 0x000fd600078ec0ff */
[----:B------:R-:W-:Y:S05]  /*0720*/  @!P0 BRA `(.L_x_18) ;  /* 0x0000000000688947 */ /* 0x000fea0003800000 */
[CCC-:B------:R-:W-:Y:S01]  /*0730*/  FFMA.RZ R9, R16.reuse, R14.reuse, R13.reuse ;  /* 0x0000000e10097223 */ /* 0x1c0fe2000000c00d */
[C---:B------:R-:W-:Y:S02]  /*0740*/  VIADD R12, R15.reuse, 0x20 ;  /* 0x000000200f0c7836 */ /* 0x040fe40000000000 */
[CCC-:B------:R-:W-:Y:S01]  /*0750*/  FFMA.RM R10, R16.reuse, R14.reuse, R13.reuse ;  /* 0x0000000e100a7223 */ /* 0x1c0fe2000000400d */
[----:B------:R-:W-:Y:S02]  /*0760*/  ISETP.NE.AND P2, PT, R15, RZ, PT ;  /* 0x000000ff0f00720c */ /* 0x000fe40003f45270 */
[----:B------:R-:W-:Y:S01]  /*0770*/  LOP3.LUT R11, R9, 0x7fffff, RZ, 0xc0, !PT ;  /* 0x007fffff090b7812 */ /* 0x000fe200078ec0ff */
[----:B------:R-:W-:Y:S01]  /*0780*/  FFMA.RP R9, R16, R14, R13 ;  /* 0x0000000e10097223 */ /* 0x000fe2000000800d */
[----:B------:R-:W-:Y:S01]  /*0790*/  IMAD.MOV R13, RZ, RZ, -R15 ;  /* 0x000000ffff0d7224 */ /* 0x000fe200078e0a0f */
[----:B------:R-:W-:Y:S02]  /*07a0*/  ISETP.NE.AND P1, PT, R15, RZ, PT ;  /* 0x000000ff0f00720c */ /* 0x000fe40003f25270 */
[----:B------:R-:W-:-:S02]  /*07b0*/  LOP3.LUT R11, R11, 0x800000, RZ, 0xfc, !PT ;  /* 0x008000000b0b7812 */ /* 0x000fc400078efcff */
[----:B------:R-:W-:Y:S02]  /*07c0*/  FSETP.NEU.FTZ.AND P0, PT, R9, R10, PT ;  /* 0x0000000a0900720b */ /* 0x000fe40003f1d000 */
[----:B------:R-:W-:Y:S02]  /*07d0*/  SHF.L.U32 R12, R11, R12, RZ ;  /* 0x0000000c0b0c7219 */ /* 0x000fe400000006ff */
[----:B------:R-:W-:Y:S02]  /*07e0*/  SEL R10, R13, RZ, P2 ;  /* 0x000000ff0d0a7207 */ /* 0x000fe40001000000 */
[----:B------:R-:W-:Y:S02]  /*07f0*/  ISETP.NE.AND P1, PT, R12, RZ, P1 ;  /* 0x000000ff0c00720c */ /* 0x000fe40000f25270 */
[----:B------:R-:W-:Y:S02]  /*0800*/  SHF.R.U32.HI R10, RZ, R10, R11 ;  /* 0x0000000aff0a7219 */ /* 0x000fe4000001160b */
[----:B------:R-:W-:-:S02]  /*0810*/  PLOP3.LUT P0, PT, P0, P1, PT, 0xf8, 0x8f ;  /* 0x00000000008f781c */ /* 0x000fc40000703f70 */
[----:B------:R-:W-:Y:S02]  /*0820*/  SHF.R.U32.HI R12, RZ, 0x1, R10 ;  /* 0x00000001ff0c7819 */ /* 0x000fe4000001160a */
[----:B------:R-:W-:-:S04]  /*0830*/  SEL R9, RZ, 0x1, !P0 ;  /* 0x00000001ff097807 */ /* 0x000fc80004000000 */
[----:B------:R-:W-:-:S04]  /*0840*/  LOP3.LUT R9, R9, 0x1, R12, 0xf8, !PT ;  /* 0x0000000109097812 */ /* 0x000fc800078ef80c */
[----:B------:R-:W-:-:S05]  /*0850*/  LOP3.LUT R9, R9, R10, RZ, 0xc0, !PT ;  /* 0x0000000a09097212 */ /* 0x000fca00078ec0ff */
[----:B------:R-:W-:-:S05]  /*0860*/  IMAD.IADD R9, R12, 0x1, R9 ;  /* 0x000000010c097824 */ /* 0x000fca00078e0209 */
[----:B------:R-:W-:Y:S01]  /*0870*/  LOP3.LUT R0, R9, R0, RZ, 0xfc, !PT ;  /* 0x0000000009007212 */ /* 0x000fe200078efcff */
[----:B------:R-:W-:Y:S06]  /*0880*/  BRA `(.L_x_18) ;  /* 0x0000000000107947 */ /* 0x000fec0003800000 */
.L_x_17:
[----:B------:R-:W-:-:S04]  /*0890*/  LOP3.LUT R0, R0, 0x80000000, RZ, 0xc0, !PT ;  /* 0x8000000000007812 */ /* 0x000fc800078ec0ff */
[----:B------:R-:W-:Y:S01]  /*08a0*/  LOP3.LUT R0, R0, 0x7f800000, RZ, 0xfc, !PT ;  /* 0x7f80000000007812 */ /* 0x000fe200078efcff */
[----:B------:R-:W-:Y:S06]  /*08b0*/  BRA `(.L_x_18) ;  /* 0x0000000000047947 */ /* 0x000fec0003800000 */
.L_x_16:
[----:B------:R-:W-:-:S07]  /*08c0*/  IMAD R0, R9, 0x800000, R0 ;  /* 0x0080000009007824 */ /* 0x000fce00078e0200 */
.L_x_18:
[----:B------:R-:W-:Y:S05]  /*08d0*/  BSYNC.RECONVERGENT B2 ;  /* 0x0000000000027941 */ /* 0x000fea0003800200 */
.L_x_15:
[----:B------:R-:W-:Y:S05]  /*08e0*/  BRA `(.L_x_19) ;  /* 0x0000000000207947 */ /* 0x000fea0003800000 */
.L_x_14:
[----:B------:R-:W-:-:S04]  /*08f0*/  LOP3.LUT R0, R11, 0x80000000, R0, 0x48, !PT ;  /* 0x800000000b007812 */ /* 0x000fc800078e4800 */
[----:B------:R-:W-:Y:S01]  /*0900*/  LOP3.LUT R0, R0, 0x7f800000, RZ, 0xfc, !PT ;  /* 0x7f80000000007812 */ /* 0x000fe200078efcff */
[----:B------:R-:W-:Y:S06]  /*0910*/  BRA `(.L_x_19) ;  /* 0x0000000000147947 */ /* 0x000fec0003800000 */
.L_x_13:
[----:B------:R-:W-:Y:S01]  /*0920*/  LOP3.LUT R0, R11, 0x80000000, R0, 0x48, !PT ;  /* 0x800000000b007812 */ /* 0x000fe200078e4800 */
[----:B------:R-:W-:Y:S06]  /*0930*/  BRA `(.L_x_19) ;  /* 0x00000000000c7947 */ /* 0x000fec0003800000 */
.L_x_12:
[----:B------:R-:W0:Y:S01]  /*0940*/  MUFU.RSQ R0, -QNAN ;  /* 0xffc0000000007908 */ /* 0x000e220000001400 */
[----:B------:R-:W-:Y:S05]  /*0950*/  BRA `(.L_x_19) ;  /* 0x0000000000047947 */ /* 0x000fea0003800000 */
.L_x_11:
[----:B------:R-:W-:-:S07]  /*0960*/  FADD.FTZ R0, R0, R3 ;  /* 0x0000000300007221 */ /* 0x000fce0000010000 */
.L_x_19:
[----:B------:R-:W-:Y:S05]  /*0970*/  BSYNC.RECONVERGENT B1 ;  /* 0x0000000000017941 */ /* 0x000fea0003800200 */
.L_x_9:
[----:B------:R-:W-:-:S04]  /*0980*/  IMAD.MOV.U32 R9, RZ, RZ, 0x0 ;  /* 0x00000000ff097424 */ /* 0x000fc800078e00ff */
[----:B0-----:R-:W-:Y:S05]  /*0990*/  RET.REL.NODEC R8 `(_Z17compute_new_meansPfS_S_S_Pi) ;  /* 0xfffffff408987950 */ /* 0x001fea0003c3ffff */
.L_x_20:
        /* <DEDUP_REMOVED lines=14> */
.L_x_30:


//--------------------- .text._Z15assign_clustersPKfS0_iS0_S0_PiPfS2_iiS1_ --------------------------
	.section	.text._Z15assign_clustersPKfS0_iS0_S0_PiPfS2_iiS1_,"ax",@progbits
	.align	128
        .global         _Z15assign_clustersPKfS0_iS0_S0_PiPfS2_iiS1_
        .type           _Z15assign_clustersPKfS0_iS0_S0_PiPfS2_iiS1_,@function
        .size           _Z15assign_clustersPKfS0_iS0_S0_PiPfS2_iiS1_,(.L_x_35 - _Z15assign_clustersPKfS0_iS0_S0_PiPfS2_iiS1_)
        .other          _Z15assign_clustersPKfS0_iS0_S0_PiPfS2_iiS1_,@"STO_CUDA_ENTRY STV_DEFAULT"
_Z15assign_clustersPKfS0_iS0_S0_PiPfS2_iiS1_:
.text._Z15assign_clustersPKfS0_iS0_S0_PiPfS2_iiS1_:
[----:B------:R-:W-:Y:S08]  /*0000*/  LDC R1, c[0x0][0x37c] ;  /* 0x0000df00ff017b82 */ /* 0x000ff00000000800 */
[----:B------:R-:W0:Y:S02]  /*0010*/  LDC R0, c[0x0][0x3c4] ;  /* 0x0000f100ff007b82 */ /* 0x000e240000000800 */
[----:B0-----:R-:W-:-:S13]  /*0020*/  ISETP.GE.AND P0, PT, R0, 0x1, PT ;  /* 0x000000010000780c */ /* 0x001fda0003f06270 */
[----:B------:R-:W-:Y:S05]  /*0030*/  @!P0 EXIT ;  /* 0x000000000000894d */ /* 0x000fea0003800000 */
[----:B------:R-:W0:Y:S01]  /*0040*/  LDC R6, c[0x0][0x3c0] ;  /* 0x0000f000ff067b82 */ /* 0x000e220000000800 */
[----:B------:R-:W1:Y:S01]  /*0050*/  S2R R0, SR_CTAID.X ;  /* 0x0000000000007919 */ /* 0x000e620000002500 */
[----:B------:R-:W2:Y:S01]  /*0060*/  LDCU UR10, c[0x0][0x360] ;  /* 0x00006c00ff0a77ac */ /* 0x000ea20008000800 */
[----:B------:R-:W3:Y:S01]  /*0070*/  S2R R7, SR_TID.X ;  /* 0x0000000000077919 */ /* 0x000ee20000002100 */
[----:B------:R-:W4:Y:S01]  /*0080*/  LDCU UR11, c[0x0][0x370] ;  /* 0x00006e00ff0b77ac */ /* 0x000f220008000800 */
[----:B------:R-:W0:Y:S02]  /*0090*/  LDCU.64 UR8, c[0x0][0x358] ;  /* 0x00006b00ff0877ac */ /* 0x000e240008000a00 */
[----:B0-----:R-:W-:-:S13]  /*00a0*/  ISETP.GT.AND P0, PT, R6, RZ, PT ;  /* 0x000000ff0600720c */ /* 0x001fda0003f04270 */
[----:B-1234-:R-:W-:Y:S05]  /*00b0*/  @P0 BRA `(.L_x_21) ;  /* 0x00000000007c0947 */ /* 0x01efea0003800000 */
[----:B------:R-:W0:Y:S01]  /*00c0*/  LDC.64 R2, c[0x0][0x3b0] ;  /* 0x0000ec00ff027b82 */ /* 0x000e220000000a00 */
[----:B------:R-:W-:Y:S01]  /*00d0*/  HFMA2 R23, -RZ, RZ, 0, 0 ;  /* 0x00000000ff177431 */ /* 0x000fe200000001ff */
[----:B------:R-:W1:Y:S01]  /*00e0*/  LDCU UR6, c[0x0][0x390] ;  /* 0x00007200ff0677ac */ /* 0x000e620008000800 */
[----:B------:R-:W2:Y:S05]  /*00f0*/  LDCU UR7, c[0x0][0x3c4] ;  /* 0x00007880ff0777ac */ /* 0x000eaa0008000800 */
[----:B------:R-:W3:Y:S08]  /*0100*/  LDC.64 R4, c[0x0][0x3b8] ;  /* 0x0000ee00ff047b82 */ /* 0x000ef00000000a00 */
[----:B------:R-:W4:Y:S08]  /*0110*/  LDC.64 R8, c[0x0][0x3c8] ;  /* 0x0000f200ff087b82 */ /* 0x000f300000000a00 */
[----:B------:R-:W0:Y:S08]  /*0120*/  LDC.64 R10, c[0x0][0x3a8] ;  /* 0x0000ea00ff0a7b82 */ /* 0x000e300000000a00 */
[----:B------:R-:W0:Y:S08]  /*0130*/  LDC.64 R12, c[0x0][0x380] ;  /* 0x0000e000ff0c7b82 */ /* 0x000e300000000a00 */
[----:B-12---:R-:W0:Y:S02]  /*0140*/  LDC.64 R14, c[0x0][0x388] ;  /* 0x0000e200ff0e7b82 */ /* 0x006e240000000a00 */
.L_x_22:
[----:B------:R-:W-:-:S04]  /*0150*/  IMAD R6, R23, UR11, R0 ;  /* 0x0000000b17067c24 */ /* 0x000fc8000f8e0200 */
[----:B------:R-:W-:-:S05]  /*0160*/  IMAD R21, R6, UR10, R7 ;  /* 0x0000000a06157c24 */ /* 0x000fca000f8e0207 */
[----:B------:R-:W-:-:S13]  /*0170*/  ISETP.GE.AND P0, PT, R21, UR6, PT ;  /* 0x0000000615007c0c */ /* 0x000fda000bf06270 */
[----:B------:R-:W-:Y:S05]  /*0180*/  @P0 EXIT ;  /* 0x000000000000094d */ /* 0x000fea0003800000 */
[----:B0-----:R-:W-:-:S04]  /*0190*/  IMAD.WIDE R16, R21, 0x4, R12 ;  /* 0x0000000415107825 */ /* 0x001fc800078e020c */
[C---:B------:R-:W-:Y:S02]  /*01a0*/  IMAD.WIDE R18, R21.reuse, 0x4, R14 ;  /* 0x0000000415127825 */ /* 0x040fe400078e020e */
[----:B------:R-:W2:Y:S04]  /*01b0*/  LDG.E R17, desc[UR8][R16.64] ;  /* 0x0000000810117981 */ /* 0x000ea8000c1e1900 */
[----:B------:R-:W3:Y:S01]  /*01c0*/  LDG.E R19, desc[UR8][R18.64] ;  /* 0x0000000812137981 */ /* 0x000ee2000c1e1900 */
[----:B------:R-:W-:Y:S01]  /*01d0*/  VOTEU.ANY UR4, UPT, PT ;  /* 0x0000000000047886 */ /* 0x000fe200038e0100 */
[----:B------:R-:W-:Y:S01]  /*01e0*/  IMAD.WIDE R20, R21, 0x4, R10 ;  /* 0x0000000415147825 */ /* 0x000fe200078e020a */
[----:B------:R-:W-:Y:S01]  /*01f0*/  UFLO.U32 UR5, UR4 ;  /* 0x00000004000572bd */ /* 0x000fe200080e0000 */
[----:B------:R-:W0:Y:S01]  /*0200*/  S2R R6, SR_LANEID ;  /* 0x0000000000067919 */ /* 0x000e220000000000 */
[----:B------:R-:W4:Y:S01]  /*0210*/  POPC R25, UR4 ;  /* 0x0000000400197d09 */ /* 0x000f220008000000 */
[----:B------:R-:W-:Y:S01]  /*0220*/  IADD3 R23, PT, PT, R23, 0x1, RZ ;  /* 0x0000000117177810 */ /* 0x000fe20007ffe0ff */
[----:B------:R1:W-:Y:S02]  /*0230*/  STG.E desc[UR8][R20.64], RZ ;  /* 0x000000ff14007986 */ /* 0x0003e4000c101908 */
[----:B0-----:R-:W-:-:S02]  /*0240*/  ISETP.EQ.U32.AND P0, PT, R6, UR5, PT ;  /* 0x0000000506007c0c */ /* 0x001fc4000bf02070 */
[----:B--2---:R1:W-:Y:S04]  /*0250*/  REDG.E.ADD.F32.FTZ.RN.STRONG.GPU desc[UR8][R2.64], R17 ;  /* 0x00000011020079a6 */ /* 0x0043e8000c12f308 */
[----:B---3--:R1:W-:Y:S07]  /*0260*/  REDG.E.ADD.F32.FTZ.RN.STRONG.GPU desc[UR8][R4.64], R19 ;  /* 0x00000013040079a6 */ /* 0x0083ee000c12f308 */
[----:B----4-:R1:W-:Y:S01]  /*0270*/  @P0 REDG.E.ADD.STRONG.GPU desc[UR8][R8.64], R25 ;  /* 0x000000190800098e */ /* 0x0103e2000c12e108 */
[----:B------:R-:W-:-:S13]  /*0280*/  ISETP.NE.AND P0, PT, R23, UR7, PT ;  /* 0x0000000717007c0c */ /* 0x000fda000bf05270 */
[----:B-1----:R-:W-:Y:S05]  /*0290*/  @P0 BRA `(.L_x_22) ;  /* 0xfffffffc00ac0947 */ /* 0x002fea000383ffff */
[----:B------:R-:W-:Y:S05]  /*02a0*/  EXIT ;  /* 0x000000000000794d */ /* 0x000fea0003800000 */
.L_x_21:
[----:B------:R-:W0:Y:S01]  /*02b0*/  LDCU UR4, c[0x0][0x390] ;  /* 0x00007200ff0477ac */ /* 0x000e220008000800 */
[----:B------:R-:W-:-:S05]  /*02c0*/  IMAD R12, R0, UR10, R7 ;  /* 0x0000000a000c7c24 */ /* 0x000fca000f8e0207 */
[----:B0-----:R-:W-:-:S13]  /*02d0*/  ISETP.GE.AND P0, PT, R12, UR4, PT ;  /* 0x000000040c007c0c */ /* 0x001fda000bf06270 */
[----:B------:R-:W-:Y:S05]  /*02e0*/  @P0 EXIT ;  /* 0x000000000000094d */ /* 0x000fea0003800000 */
[C---:B------:R-:W-:Y:S02]  /*02f0*/  LOP3.LUT R20, R6.reuse, 0x7, RZ, 0xc0, !PT ;  /* 0x0000000706147812 */ /* 0x040fe400078ec0ff */
[----:B------:R-:W-:Y:S02]  /*0300*/  LOP3.LUT R6, R6, 0x7ffffff8, RZ, 0xc0, !PT ;  /* 0x7ffffff806067812 */ /* 0x000fe400078ec0ff */
[----:B------:R-:W-:-:S07]  /*0310*/  MOV R9, RZ ;  /* 0x000000ff00097202 */ /* 0x000fce0000000f00 */
.L_x_28:
[----:B------:R-:W0:Y:S08]  /*0320*/  LDC.64 R2, c[0x0][0x380] ;  /* 0x0000e000ff027b82 */ /* 0x000e300000000a00 */
[----:B------:R-:W1:Y:S08]  /*0330*/  LDC.64 R4, c[0x0][0x388] ;  /* 0x0000e200ff047b82 */ /* 0x000e700000000a00 */
[----:B------:R-:W2:Y:S01]  /*0340*/  LDC R13, c[0x0][0x3c0] ;  /* 0x0000f000ff0d7b82 */ /* 0x000ea20000000800 */
[----:B0-----:R-:W-:-:S05]  /*0350*/  IMAD.WIDE R2, R12, 0x4, R2 ;  /* 0x000000040c027825 */ /* 0x001fca00078e0202 */
[----:B------:R0:W5:Y:S01]  /*0360*/  LDG.E R11, desc[UR8][R2.64] ;  /* 0x00000008020b7981 */ /* 0x000162000c1e1900 */
[----:B-1----:R-:W-:-:S05]  /*0370*/  IMAD.WIDE R4, R12, 0x4, R4 ;  /* 0x000000040c047825 */ /* 0x002fca00078e0204 */
[----:B------:R0:W5:Y:S01]  /*0380*/  LDG.E R10, desc[UR8][R4.64] ;  /* 0x00000008040a7981 */ /* 0x000162000c1e1900 */
[----:B--2---:R-:W-:Y:S01]  /*0390*/  ISETP.GE.U32.AND P0, PT, R13, 0x8, PT ;  /* 0x000000080d00780c */ /* 0x004fe20003f06070 */
[----:B------:R-:W-:Y:S01]  /*03a0*/  HFMA2 R15, -RZ, RZ, 0, 0 ;  /* 0x00000000ff0f7431 */ /* 0x000fe200000001ff */
[----:B------:R-:W-:Y:S02]  /*03b0*/  MOV R14, 0x7f7fffff ;  /* 0x7f7fffff000e7802 */ /* 0x000fe40000000f00 */
[----:B------:R-:W-:-:S09]  /*03c0*/  MOV R8, RZ ;  /* 0x000000ff00087202 */ /* 0x000fd20000000f00 */
[----:B0-----:R-:W-:Y:S05]  /*03d0*/  @!P0 BRA `(.L_x_23) ;  /* 0x0000000400748947 */ /* 0x001fea0003800000 */
[----:B------:R-:W0:Y:S01]  /*03e0*/  LDCU.64 UR6, c[0x0][0x398] ;  /* 0x00007300ff0677ac */ /* 0x000e220008000a00 */
[----:B------:R-:W-:Y:S02]  /*03f0*/  MOV R14, 0x7f7fffff ;  /* 0x7f7fffff000e7802 */ /* 0x000fe40000000f00 */
[----:B------:R-:W-:Y:S01]  /*0400*/  MOV R15, RZ ;  /* 0x000000ff000f7202 */ /* 0x000fe20000000f00 */
[----:B------:R-:W1:Y:S01]  /*0410*/  LDCU.64 UR4, c[0x0][0x3a0] ;  /* 0x00007400ff0477ac */ /* 0x000e620008000a00 */
[----:B------:R-:W-:Y:S01]  /*0420*/  MOV R8, RZ ;  /* 0x000000ff00087202 */ /* 0x000fe20000000f00 */
[----:B0-----:R-:W-:Y:S02]  /*0430*/  UIADD3 UR6, UP0, UPT, UR6, 0x10, URZ ;  /* 0x0000001006067890 */ /* 0x001fe4000ff1e0ff */
[----:B-1----:R-:W-:Y:S02]  /*0440*/  UIADD3 UR4, UP1, UPT, UR4, 0x10, URZ ;  /* 0x0000001004047890 */ /* 0x002fe4000ff3e0ff */
[----:B------:R-:W-:-:S02]  /*0450*/  UIADD3.X UR7, UPT, UPT, URZ, UR7, URZ, UP0, !UPT ;  /* 0x00000007ff077290 */ /* 0x000fc400087fe4ff */
[----:B------:R-:W-:Y:S01]  /*0460*/  MOV R4, UR6 ;  /* 0x0000000600047c02 */ /* 0x000fe20008000f00 */
[----:B------:R-:W-:Y:S01]  /*0470*/  UIADD3.X UR5, UPT, UPT, URZ, UR5, URZ, UP1, !UPT ;  /* 0x00000005ff057290 */ /* 0x000fe20008ffe4ff */
[----:B------:R-:W-:Y:S02]  /*0480*/  IMAD.U32 R2, RZ, RZ, UR4 ;  /* 0x00000004ff027e24 */ /* 0x000fe4000f8e00ff */
[----:B------:R-:W-:-:S03]  /*0490*/  MOV R5, UR7 ;  /* 0x0000000700057c02 */ /* 0x000fc60008000f00 */
[----:B------:R-:W-:-:S07]  /*04a0*/  MOV R3, UR5 ;  /* 0x0000000500037c02 */ /* 0x000fce0008000f00 */
.L_x_24:
[----:B------:R-:W2:Y:S04]  /*04b0*/  LDG.E R17, desc[UR8][R2.64+-0x10] ;  /* 0xfffff00802117981 */ /* 0x000ea8000c1e1900 */
[----:B------:R-:W3:Y:S04]  /*04c0*/  LDG.E R16, desc[UR8][R4.64+-0x10] ;  /* 0xfffff00804107981 */ /* 0x000ee8000c1e1900 */
[----:B------:R-:W4:Y:S04]  /*04d0*/  LDG.E R27, desc[UR8][R2.64+-0xc] ;  /* 0xfffff408021b7981 */ /* 0x000f28000c1e1900 */
[----:B------:R-:W4:Y:S04]  /*04e0*/  LDG.E R18, desc[UR8][R4.64+-0xc] ;  /* 0xfffff40804127981 */ /* 0x000f28000c1e1900 */
[----:B------:R-:W4:Y:S04]  /*04f0*/  LDG.E R21, desc[UR8][R2.64+-0x8] ;  /* 0xfffff80802157981 */ /* 0x000f28000c1e1900 */
[----:B------:R-:W4:Y:S01]  /*0500*/  LDG.E R22, desc[UR8][R4.64+-0x8] ;  /* 0xfffff80804167981 */ /* 0x000f22000c1e1900 */
[----:B--2--5:R-:W-:-:S03]  /*0510*/  FADD R23, R10, -R17 ;  /* 0x800000110a177221 */ /* 0x024fc60000000000 */
[----:B------:R-:W2:Y:S01]  /*0520*/  LDG.E R17, desc[UR8][R2.64+-0x4] ;  /* 0xfffffc0802117981 */ /* 0x000ea2000c1e1900 */
[----:B---3--:R-:W-:Y:S01]  /*0530*/  FADD R19, R11, -R16 ;  /* 0x800000100b137221 */ /* 0x008fe20000000000 */
[----:B------:R-:W-:Y:S02]  /*0540*/  FMUL R24, R23, R23 ;  /* 0x0000001717187220 */ /* 0x000fe40000400000 */
[----:B------:R-:W3:Y:S01]  /*0550*/  LDG.E R16, desc[UR8][R4.64+-0x4] ;  /* 0xfffffc0804107981 */ /* 0x000ee2000c1e1900 */
[C---:B----4-:R-:W-:Y:S01]  /*0560*/  FADD R27, R10.reuse, -R27 ;  /* 0x8000001b0a1b7221 */ /* 0x050fe20000000000 */
[----:B------:R-:W-:Y:S02]  /*0570*/  FFMA R25, R19, R19, R24 ;  /* 0x0000001313197223 */ /* 0x000fe40000000018 */
[----:B------:R-:W4:Y:S01]  /*0580*/  LDG.E R19, desc[UR8][R2.64] ;  /* 0x0000000802137981 */ /* 0x000f22000c1e1900 */
[----:B------:R-:W-:Y:S01]  /*0590*/  FADD R23, R11, -R18 ;  /* 0x800000120b177221 */ /* 0x000fe20000000000 */
[----:B------:R-:W-:Y:S01]  /*05a0*/  FMUL R24, R27, R27 ;  /* 0x0000001b1b187220 */ /* 0x000fe20000400000 */
[-C--:B------:R-:W-:Y:S01]  /*05b0*/  FSETP.GEU.AND P4, PT, R25, R14.reuse, PT ;  /* 0x0000000e1900720b */ /* 0x080fe20003f8e000 */
[----:B------:R-:W4:Y:S02]  /*05c0*/  LDG.E R18, desc[UR8][R4.64] ;  /* 0x0000000804127981 */ /* 0x000f24000c1e1900 */
[----:B------:R-:W-:Y:S01]  /*05d0*/  FFMA R23, R23, R23, R24 ;  /* 0x0000001717177223 */ /* 0x000fe20000000018 */
[----:B------:R-:W-:Y:S01]  /*05e0*/  FSEL R24, R25, R14, !P4 ;  /* 0x0000000e19187208 */ /* 0x000fe20006000000 */
[----:B------:R-:W-:-:S02]  /*05f0*/  FADD R14, R10, -R21 ;  /* 0x800000150a0e7221 */ /* 0x000fc40000000000 */
[----:B------:R-:W4:Y:S01]  /*0600*/  LDG.E R21, desc[UR8][R2.64+0x4] ;  /* 0x0000040802157981 */ /* 0x000f22000c1e1900 */
[----:B------:R-:W-:Y:S01]  /*0610*/  FADD R22, R11, -R22 ;  /* 0x800000160b167221 */ /* 0x000fe20000000000 */
[----:B------:R-:W-:Y:S01]  /*0620*/  FMUL R25, R14, R14 ;  /* 0x0000000e0e197220 */ /* 0x000fe20000400000 */
[C---:B------:R-:W-:Y:S01]  /*0630*/  FSETP.GEU.AND P5, PT, R23.reuse, R24, PT ;  /* 0x000000181700720b */ /* 0x040fe20003fae000 */
[----:B------:R-:W4:Y:S02]  /*0640*/  LDG.E R14, desc[UR8][R4.64+0x4] ;  /* 0x00000408040e7981 */ /* 0x000f24000c1e1900 */
[----:B------:R-:W-:Y:S01]  /*0650*/  FFMA R25, R22, R22, R25 ;  /* 0x0000001616197223 */ /* 0x000fe20000000019 */
[----:B------:R-:W-:Y:S01]  /*0660*/  FSEL R24, R23, R24, !P5 ;  /* 0x0000001817187208 */ /* 0x000fe20006800000 */
[----:B------:R-:W4:Y:S04]  /*0670*/  LDG.E R22, desc[UR8][R4.64+0x8] ;  /* 0x0000080804167981 */ /* 0x000f28000c1e1900 */
[----:B------:R-:W4:Y:S01]  /*0680*/  LDG.E R23, desc[UR8][R2.64+0x8] ;  /* 0x0000080802177981 */ /* 0x000f22000c1e1900 */
[----:B------:R-:W-:-:S04]  /*0690*/  FSETP.GEU.AND P3, PT, R25, R24, PT ;  /* 0x000000181900720b */ /* 0x000fc80003f6e000 */
[----:B------:R-:W-:Y:S02]  /*06a0*/  FSEL R26, R25, R24, !P3 ;  /* 0x00000018191a7208 */ /* 0x000fe40005800000 */
[----:B------:R0:W4:Y:S04]  /*06b0*/  LDG.E R25, desc[UR8][R2.64+0xc] ;  /* 0x00000c0802197981 */ /* 0x000128000c1e1900 */
[----:B------:R-:W4:Y:S01]  /*06c0*/  LDG.E R24, desc[UR8][R4.64+0xc] ;  /* 0x00000c0804187981 */ /* 0x000f22000c1e1900 */
[C---:B------:R-:W-:Y:S02]  /*06d0*/  SEL R8, R15.reuse, R8, !P4 ;  /* 0x000000080f087207 */ /* 0x040fe40006000000 */
[C---:B------:R-:W-:Y:S02]  /*06e0*/  @!P5 IADD3 R8, PT, PT, R15.reuse, 0x1, RZ ;  /* 0x000000010f08d810 */ /* 0x040fe40007ffe0ff */
[----:B------:R-:W-:-:S02]  /*06f0*/  @!P3 IADD3 R8, PT, PT, R15, 0x2, RZ ;  /* 0x000000020f08b810 */ /* 0x000fc40007ffe0ff */
[----:B0-----:R-:W-:-:S04]  /*0700*/  IADD3 R2, P3, PT, R2, 0x20, RZ ;  /* 0x0000002002027810 */ /* 0x001fc80007f7e0ff */
[----:B------:R-:W-:Y:S01]  /*0710*/  IADD3.X R3, PT, PT, RZ, R3, RZ, P3, !PT ;  /* 0x00000003ff037210 */ /* 0x000fe20001ffe4ff */
[----:B--2---:R-:W-:Y:S01]  /*0720*/  FADD R17, R10, -R17 ;  /* 0x800000110a117221 */ /* 0x004fe20000000000 */
[----:B---3--:R-:W-:-:S03]  /*0730*/  FADD R16, R11, -R16 ;  /* 0x800000100b107221 */ /* 0x008fc60000000000 */
[----:B------:R-:W-:-:S04]  /*0740*/  FMUL R17, R17, R17 ;  /* 0x0000001111117220 */ /* 0x000fc80000400000 */
[----:B------:R-:W-:Y:S01]  /*0750*/  FFMA R17, R16, R16, R17 ;  /* 0x0000001010117223 */ /* 0x000fe20000000011 */
[----:B----4-:R-:W-:Y:S01]  /*0760*/  FADD R19, R10, -R19 ;  /* 0x800000130a137221 */ /* 0x010fe20000000000 */
[----:B------:R-:W-:-:S03]  /*0770*/  FADD R18, R11, -R18 ;  /* 0x800000120b127221 */ /* 0x000fc60000000000 */
[----:B------:R-:W-:Y:S01]  /*0780*/  FMUL R19, R19, R19 ;  /* 0x0000001313137220 */ /* 0x000fe20000400000 */
[----:B------:R-:W-:-:S03]  /*0790*/  FSETP.GEU.AND P2, PT, R17, R26, PT ;  /* 0x0000001a1100720b */ /* 0x000fc60003f4e000 */
[----:B------:R-:W-:Y:S01]  /*07a0*/  FFMA R16, R18, R18, R19 ;  /* 0x0000001212107223 */ /* 0x000fe20000000013 */
[----:B------:R-:W-:Y:S01]  /*07b0*/  FADD R21, R10, -R21 ;  /* 0x800000150a157221 */ /* 0x000fe20000000000 */
[----:B------:R-:W-:Y:S01]  /*07c0*/  FSEL R17, R17, R26, !P2 ;  /* 0x0000001a11117208 */ /* 0x000fe20005000000 */
[----:B------:R-:W-:Y:S02]  /*07d0*/  FADD R14, R11, -R14 ;  /* 0x8000000e0b0e7221 */ /* 0x000fe40000000000 */
[----:B------:R-:W-:Y:S01]  /*07e0*/  FMUL R21, R21, R21 ;  /* 0x0000001515157220 */ /* 0x000fe20000400000 */
[----:B------:R-:W-:-:S03]  /*07f0*/  FSETP.GEU.AND P0, PT, R16, R17, PT ;  /* 0x000000111000720b */ /* 0x000fc60003f0e000 */
[----:B------:R-:W-:Y:S01]  /*0800*/  FFMA R21, R14, R14, R21 ;  /* 0x0000000e0e157223 */ /* 0x000fe20000000015 */
[----:B------:R-:W-:Y:S01]  /*0810*/  FSEL R16, R16, R17, !P0 ;  /* 0x0000001110107208 */ /* 0x000fe20004000000 */
[----:B------:R-:W-:Y:S01]  /*0820*/  FADD R23, R10, -R23 ;  /* 0x800000170a177221 */ /* 0x000fe20000000000 */
[----:B------:R-:W-:Y:S02]  /*0830*/  FADD R22, R11, -R22 ;  /* 0x800000160b167221 */ /* 0x000fe40000000000 */
[----:B------:R-:W-:Y:S01]  /*0840*/  FSETP.GEU.AND P1, PT, R21, R16, PT ;  /* 0x000000101500720b */ /* 0x000fe20003f2e000 */
[----:B------:R-:W-:-:S03]  /*0850*/  FMUL R23, R23, R23 ;  /* 0x0000001717177220 */ /* 0x000fc60000400000 */
[----:B------:R-:W-:Y:S01]  /*0860*/  FSEL R16, R21, R16, !P1 ;  /* 0x0000001015107208 */ /* 0x000fe20004800000 */
[----:B------:R-:W-:Y:S01]  /*0870*/  FADD R25, R10, -R25 ;  /* 0x800000190a197221 */ /* 0x000fe20000000000 */
[----:B------:R-:W-:Y:S01]  /*0880*/  FFMA R23, R22, R22, R23 ;  /* 0x0000001616177223 */ /* 0x000fe20000000017 */
[----:B------:R-:W-:Y:S02]  /*0890*/  FADD R24, R11, -R24 ;  /* 0x800000180b187221 */ /* 0x000fe40000000000 */
[----:B------:R-:W-:Y:S02]  /*08a0*/  FMUL R25, R25, R25 ;  /* 0x0000001919197220 */ /* 0x000fe40000400000 */
[C---:B------:R-:W-:Y:S02]  /*08b0*/  FSETP.GEU.AND P4, PT, R23.reuse, R16, PT ;  /* 0x000000101700720b */ /* 0x040fe40003f8e000 */
[----:B------:R-:W-:Y:S02]  /*08c0*/  FFMA R25, R24, R24, R25 ;  /* 0x0000001818197223 */ /* 0x000fe40000000019 */
[----:B------:R-:W-:-:S02]  /*08d0*/  FSEL R14, R23, R16, !P4 ;  /* 0x00000010170e7208 */ /* 0x000fc40006000000 */
[----:B------:R-:W-:Y:S02]  /*08e0*/  @!P2 IADD3 R8, PT, PT, R15, 0x3, RZ ;  /* 0x000000030f08a810 */ /* 0x000fe40007ffe0ff */
[----:B------:R-:W-:Y:S02]  /*08f0*/  FSETP.GEU.AND P2, PT, R25, R14, PT ;  /* 0x0000000e1900720b */ /* 0x000fe40003f4e000 */
[C---:B------:R-:W-:Y:S01]  /*0900*/  @!P0 IADD3 R8, PT, PT, R15.reuse, 0x4, RZ ;  /* 0x000000040f088810 */ /* 0x040fe20007ffe0ff */
[C---:B------:R-:W-:Y:S02]  /*0910*/  @!P1 VIADD R8, R15.reuse, 0x5 ;  /* 0x000000050f089836 */ /* 0x040fe40000000000 */
[----:B------:R-:W-:-:S08]  /*0920*/  @!P4 IADD3 R8, PT, PT, R15, 0x6, RZ ;  /* 0x000000060f08c810 */ /* 0x000fd00007ffe0ff */
[C---:B------:R-:W-:Y:S02]  /*0930*/  @!P2 IADD3 R8, PT, PT, R15.reuse, 0x7, RZ ;  /* 0x000000070f08a810 */ /* 0x040fe40007ffe0ff */
[----:B------:R-:W-:-:S04]  /*0940*/  IADD3 R15, PT, PT, R15, 0x8, RZ ;  /* 0x000000080f0f7810 */ /* 0x000fc80007ffe0ff */
[----:B------:R-:W-:Y:S02]  /*0950*/  ISETP.NE.AND P0, PT, R15, R6, PT ;  /* 0x000000060f00720c */ /* 0x000fe40003f05270 */
[----:B------:R-:W-:Y:S02]  /*0960*/  IADD3 R4, P1, PT, R4, 0x20, RZ ;  /* 0x0000002004047810 */ /* 0x000fe40007f3e0ff */
[----:B------:R-:W-:Y:S02]  /*0970*/  FSEL R14, R25, R14, !P2 ;  /* 0x0000000e190e7208 */ /* 0x000fe40005000000 */
[----:B------:R-:W-:-:S07]  /*0980*/  IADD3.X R5, PT, PT, RZ, R5, RZ, P1, !PT ;  /* 0x00000005ff057210 */ /* 0x000fce0000ffe4ff */
[----:B------:R-:W-:Y:S05]  /*0990*/  @P0 BRA `(.L_x_24) ;  /* 0xfffffff800c40947 */ /* 0x000fea000383ffff */
[----:B------:R-:W-:-:S07]  /*09a0*/  MOV R15, R6 ;  /* 0x00000006000f7202 */ /* 0x000fce0000000f00 */
.L_x_23:
[----:B------:R-:W-:-:S13]  /*09b0*/  ISETP.NE.AND P0, PT, R20, RZ, PT ;  /* 0x000000ff1400720c */ /* 0x000fda0003f05270 */
[----:B------:R-:W-:Y:S05]  /*09c0*/  @!P0 BRA `(.L_x_25) ;  /* 0x0000000400588947 */ /* 0x000fea0003800000 */
[----:B------:R-:W-:Y:S02]  /*09d0*/  IADD3 R2, PT, PT, R20, -0x1, RZ ;  /* 0xffffffff14027810 */ /* 0x000fe40007ffe0ff */
[----:B------:R-:W-:Y:S02]  /*09e0*/  LOP3.LUT P4, R23, R13, 0x3, RZ, 0xc0, !PT ;  /* 0x000000030d177812 */ /* 0x000fe4000788c0ff */
[----:B------:R-:W-:-:S13]  /*09f0*/  ISETP.GE.U32.AND P0, PT, R2, 0x3, PT ;  /* 0x000000030200780c */ /* 0x000fda0003f06070 */
[----:B------:R-:W-:Y:S05]  /*0a00*/  @!P0 BRA `(.L_x_26) ;  /* 0x0000000000a48947 */ /* 0x000fea0003800000 */
[----:B------:R-:W0:Y:S08]  /*0a10*/  LDC.64 R2, c[0x0][0x3a0] ;  /* 0x0000e800ff027b82 */ /* 0x000e300000000a00 */
[----:B------:R-:W1:Y:S01]  /*0a20*/  LDC.64 R4, c[0x0][0x398] ;  /* 0x0000e600ff047b82 */ /* 0x000e620000000a00 */
[----:B0-----:R-:W-:-:S05]  /*0a30*/  IMAD.WIDE.U32 R2, R15, 0x4, R2 ;  /* 0x000000040f027825 */ /* 0x001fca00078e0002 */
[----:B------:R-:W2:Y:S01]  /*0a40*/  LDG.E R21, desc[UR8][R2.64] ;  /* 0x0000000802157981 */ /* 0x000ea2000c1e1900 */
[----:B-1----:R-:W-:-:S03]  /*0a50*/  IMAD.WIDE.U32 R4, R15, 0x4, R4 ;  /* 0x000000040f047825 */ /* 0x002fc600078e0004 */
[----:B------:R-:W3:Y:S04]  /*0a60*/  LDG.E R25, desc[UR8][R2.64+0x4] ;  /* 0x0000040802197981 */ /* 0x000ee8000c1e1900 */
[----:B------:R-:W4:Y:S04]  /*0a70*/  LDG.E R24, desc[UR8][R4.64] ;  /* 0x0000000804187981 */ /* 0x000f28000c1e1900 */
[----:B------:R-:W3:Y:S04]  /*0a80*/  LDG.E R18, desc[UR8][R4.64+0x4] ;  /* 0x0000040804127981 */ /* 0x000ee8000c1e1900 */
[----:B------:R-:W3:Y:S04]  /*0a90*/  LDG.E R17, desc[UR8][R2.64+0x8] ;  /* 0x0000080802117981 */ /* 0x000ee8000c1e1900 */
[----:B------:R-:W3:Y:S04]  /*0aa0*/  LDG.E R16, desc[UR8][R4.64+0x8] ;  /* 0x0000080804107981 */ /* 0x000ee8000c1e1900 */
[----:B------:R-:W3:Y:S04]  /*0ab0*/  LDG.E R19, desc[UR8][R2.64+0xc] ;  /* 0x00000c0802137981 */ /* 0x000ee8000c1e1900 */
[----:B------:R-:W3:Y:S01]  /*0ac0*/  LDG.E R22, desc[UR8][R4.64+0xc] ;  /* 0x00000c0804167981 */ /* 0x000ee2000c1e1900 */
[----:B--2--5:R-:W-:-:S04]  /*0ad0*/  FADD R21, R10, -R21 ;  /* 0x800000150a157221 */ /* 0x024fc80000000000 */
[----:B------:R-:W-:Y:S01]  /*0ae0*/  FMUL R21, R21, R21 ;  /* 0x0000001515157220 */ /* 0x000fe20000400000 */
[----:B----4-:R-:W-:Y:S01]  /*0af0*/  FADD R24, R11, -R24 ;  /* 0x800000180b187221 */ /* 0x010fe20000000000 */
[----:B---3--:R-:W-:-:S03]  /*0b00*/  FADD R25, R10, -R25 ;  /* 0x800000190a197221 */ /* 0x008fc60000000000 */
[----:B------:R-:W-:Y:S01]  /*0b10*/  FFMA R21, R24, R24, R21 ;  /* 0x0000001818157223 */ /* 0x000fe20000000015 */
[----:B------:R-:W-:Y:S01]  /*0b20*/  FADD R18, R11, -R18 ;  /* 0x800000120b127221 */ /* 0x000fe20000000000 */
[----:B------:R-:W-:-:S03]  /*0b30*/  FMUL R25, R25, R25 ;  /* 0x0000001919197220 */ /* 0x000fc60000400000 */
[C---:B------:R-:W-:Y:S01]  /*0b40*/  FSETP.GEU.AND P0, PT, R21.reuse, R14, PT ;  /* 0x0000000e1500720b */ /* 0x040fe20003f0e000 */
[----:B------:R-:W-:Y:S01]  /*0b50*/  FADD R17, R10, -R17 ;  /* 0x800000110a117221 */ /* 0x000fe20000000000 */
[----:B------:R-:W-:Y:S02]  /*0b60*/  FFMA R25, R18, R18, R25 ;  /* 0x0000001212197223 */ /* 0x000fe40000000019 */
[----:B------:R-:W-:Y:S01]  /*0b70*/  FSEL R14, R21, R14, !P0 ;  /* 0x0000000e150e7208 */ /* 0x000fe20004000000 */
[----:B------:R-:W-:Y:S01]  /*0b80*/  FADD R16, R11, -R16 ;  /* 0x800000100b107221 */ /* 0x000fe20000000000 */
[----:B------:R-:W-:Y:S02]  /*0b90*/  FMUL R17, R17, R17 ;  /* 0x0000001111117220 */ /* 0x000fe40000400000 */
[----:B------:R-:W-:Y:S01]  /*0ba0*/  FSETP.GEU.AND P1, PT, R25, R14, PT ;  /* 0x0000000e1900720b */ /* 0x000fe20003f2e000 */
[----:B------:R-:W-:Y:S01]  /*0bb0*/  FADD R19, R10, -R19 ;  /* 0x800000130a137221 */ /* 0x000fe20000000000 */
[----:B------:R-:W-:-:S02]  /*0bc0*/  FFMA R17, R16, R16, R17 ;  /* 0x0000001010117223 */ /* 0x000fc40000000011 */
[----:B------:R-:W-:Y:S01]  /*0bd0*/  FSEL R14, R25, R14, !P1 ;  /* 0x0000000e190e7208 */ /* 0x000fe20004800000 */
[----:B------:R-:W-:Y:S01]  /*0be0*/  FADD R22, R11, -R22 ;  /* 0x800000160b167221 */ /* 0x000fe20000000000 */
[----:B------:R-:W-:Y:S02]  /*0bf0*/  FMUL R19, R19, R19 ;  /* 0x0000001313137220 */ /* 0x000fe40000400000 */
[C---:B------:R-:W-:Y:S02]  /*0c00*/  FSETP.GEU.AND P2, PT, R17.reuse, R14, PT ;  /* 0x0000000e1100720b */ /* 0x040fe40003f4e000 */
[----:B------:R-:W-:Y:S02]  /*0c10*/  FFMA R19, R22, R22, R19 ;  /* 0x0000001616137223 */ /* 0x000fe40000000013 */
[----:B------:R-:W-:-:S04]  /*0c20*/  FSEL R14, R17, R14, !P2 ;  /* 0x0000000e110e7208 */ /* 0x000fc80005000000 */
[----:B------:R-:W-:Y:S02]  /*0c30*/  FSETP.GEU.AND P3, PT, R19, R14, PT ;  /* 0x0000000e1300720b */ /* 0x000fe40003f6e000 */
[C---:B------:R-:W-:Y:S01]  /*0c40*/  SEL R8, R15.reuse, R8, !P0 ;  /* 0x000000080f087207 */ /* 0x040fe20004000000 */
[C---:B------:R-:W-:Y:S02]  /*0c50*/  @!P1 VIADD R8, R15.reuse, 0x1 ;  /* 0x000000010f089836 */ /* 0x040fe40000000000 */
[----:B------:R-:W-:Y:S02]  /*0c60*/  @!P2 IADD3 R8, PT, PT, R15, 0x2, RZ ;  /* 0x000000020f08a810 */ /* 0x000fe40007ffe0ff */
[----:B------:R-:W-:-:S06]  /*0c70*/  FSEL R14, R19, R14, !P3 ;  /* 0x0000000e130e7208 */ /* 0x000fcc0005800000 */
[C---:B------:R-:W-:Y:S02]  /*0c80*/  @!P3 IADD3 R8, PT, PT, R15.reuse, 0x3, RZ ;  /* 0x000000030f08b810 */ /* 0x040fe40007ffe0ff */
[----:B------:R-:W-:-:S07]  /*0c90*/  IADD3 R15, PT, PT, R15, 0x4, RZ ;  /* 0x000000040f0f7810 */ /* 0x000fce0007ffe0ff */
.L_x_26:
[----:B------:R-:W-:Y:S05]  /*0ca0*/  @!P4 BRA `(.L_x_25) ;  /* 0x0000000000a0c947 */ /* 0x000fea0003800000 */
[----:B------:R-:W-:Y:S02]  /*0cb0*/  ISETP.NE.AND P0, PT, R23, 0x1, PT ;  /* 0x000000011700780c */ /* 0x000fe40003f05270 */
[----:B------:R-:W-:-:S04]  /*0cc0*/  LOP3.LUT R13, R13, 0x1, RZ, 0xc0, !PT ;  /* 0x000000010d0d7812 */ /* 0x000fc800078ec0ff */
[----:B------:R-:W-:-:S07]  /*0cd0*/  ISETP.NE.U32.AND P1, PT, R13, 0x1, PT ;  /* 0x000000010d00780c */ /* 0x000fce0003f25070 */
[----:B------:R-:W-:Y:S06]  /*0ce0*/  @!P0 BRA `(.L_x_27) ;  /* 0x00000000005c8947 */ /* 0x000fec0003800000 */
[----:B------:R-:W0:Y:S08]  /*0cf0*/  LDC.64 R2, c[0x0][0x3a0] ;  /* 0x0000e800ff027b82 */ /* 0x000e300000000a00 */
[----:B------:R-:W1:Y:S01]  /*0d00*/  LDC.64 R4, c[0x0][0x398] ;  /* 0x0000e600ff047b82 */ /* 0x000e620000000a00 */
[----:B0-----:R-:W-:-:S05]  /*0d10*/  IMAD.WIDE.U32 R2, R15, 0x4, R2 ;  /* 0x000000040f027825 */ /* 0x001fca00078e0002 */
[----:B------:R-:W2:Y:S01]  /*0d20*/  LDG.E R13, desc[UR8][R2.64] ;  /* 0x00000008020d7981 */ /* 0x000ea2000c1e1900 */
[----:B-1----:R-:W-:-:S03]  /*0d30*/  IMAD.WIDE.U32 R4, R15, 0x4, R4 ;  /* 0x000000040f047825 */ /* 0x002fc600078e0004 */
[----:B------:R-:W3:Y:S04]  /*0d40*/  LDG.E R17, desc[UR8][R2.64+0x4] ;  /* 0x0000040802117981 */ /* 0x000ee8000c1e1900 */
[----:B------:R-:W4:Y:S04]  /*0d50*/  LDG.E R16, desc[UR8][R4.64] ;  /* 0x0000000804107981 */ /* 0x000f28000c1e1900 */
        /* <DEDUP_REMOVED lines=8> */
[----:B------:R-:W-:Y:S01]  /*0de0*/  FSETP.GEU.AND P0, PT, R13, R14, PT ;  /* 0x0000000e0d00720b */ /* 0x000fe20003f0e000 */
[----:B------:R-:W-:-:S03]  /*0df0*/  FFMA R17, R18, R18, R17 ;  /* 0x0000001212117223 */ /* 0x000fc60000000011 */
[----:B------:R-:W-:-:S04]  /*0e00*/  FSEL R14, R13, R14, !P0 ;  /* 0x0000000e0d0e7208 */ /* 0x000fc80004000000 */
[----:B------:R-:W-:Y:S02]  /*0e10*/  FSETP.GEU.AND P2, PT, R17, R14, PT ;  /* 0x0000000e1100720b */ /* 0x000fe40003f4e000 */
[----:B------:R-:W-:Y:S02]  /*0e20*/  SEL R8, R15, R8, !P0 ;  /* 0x000000080f087207 */ /* 0x000fe40004000000 */
[----:B------:R-:W-:-:S09]  /*0e30*/  FSEL R14, R17, R14, !P2 ;  /* 0x0000000e110e7208 */ /* 0x000fd20005000000 */
[C---:B------:R-:W-:Y:S02]  /*0e40*/  @!P2 IADD3 R8, PT, PT, R15.reuse, 0x1, RZ ;  /* 0x000000010f08a810 */ /* 0x040fe40007ffe0ff */
[----:B------:R-:W-:-:S07]  /*0e50*/  IADD3 R15, PT, PT, R15, 0x2, RZ ;  /* 0x000000020f0f7810 */ /* 0x000fce0007ffe0ff */
.L_x_27:
[----:B------:R-:W-:Y:S05]  /*0e60*/  @P1 BRA `(.L_x_25) ;  /* 0x0000000000301947 */ /* 0x000fea0003800000 */
[----:B------:R-:W0:Y:S08]  /*0e70*/  LDC.64 R4, c[0x0][0x3a0] ;  /* 0x0000e800ff047b82 */ /* 0x000e300000000a00 */
[----:B------:R-:W1:Y:S01]  /*0e80*/  LDC.64 R2, c[0x0][0x398] ;  /* 0x0000e600ff027b82 */ /* 0x000e620000000a00 */
[----:B0-----:R-:W-:-:S06]  /*0e90*/  IMAD.WIDE.U32 R4, R15, 0x4, R4 ;  /* 0x000000040f047825 */ /* 0x001fcc00078e0004 */
[----:B------:R-:W2:Y:S01]  /*0ea0*/  LDG.E R5, desc[UR8][R4.64] ;  /* 0x0000000804057981 */ /* 0x000ea2000c1e1900 */
[----:B-1----:R-:W-:-:S06]  /*0eb0*/  IMAD.WIDE.U32 R2, R15, 0x4, R2 ;  /* 0x000000040f027825 */ /* 0x002fcc00078e0002 */
[----:B------:R-:W3:Y:S01]  /*0ec0*/  LDG.E R2, desc[UR8][R2.64] ;  /* 0x0000000802027981 */ /* 0x000ee2000c1e1900 */
[----:B--2--5:R-:W-:-:S04]  /*0ed0*/  FADD R16, R10, -R5 ;  /* 0x800000050a107221 */ /* 0x024fc80000000000 */
[----:B------:R-:W-:Y:S01]  /*0ee0*/  FMUL R16, R16, R16 ;  /* 0x0000001010107220 */ /* 0x000fe20000400000 */
[----:B---3--:R-:W-:-:S04]  /*0ef0*/  FADD R13, R11, -R2 ;  /* 0x800000020b0d7221 */ /* 0x008fc80000000000 */
[----:B------:R-:W-:-:S05]  /*0f00*/  FFMA R13, R13, R13, R16 ;  /* 0x0000000d0d0d7223 */ /* 0x000fca0000000010 */
[----:B------:R-:W-:-:S04]  /*0f10*/  FSETP.GEU.AND P0, PT, R13, R14, PT ;  /* 0x0000000e0d00720b */ /* 0x000fc80003f0e000 */
[----:B------:R-:W-:-:S09]  /*0f20*/  SEL R8, R15, R8, !P0 ;  /* 0x000000080f087207 */ /* 0x000fd20004000000 */
.L_x_25:
[----:B------:R-:W0:Y:S01]  /*0f30*/  LDC.64 R16, c[0x0][0x3a8] ;  /* 0x0000ea00ff107b82 */ /* 0x000e220000000a00 */
[----:B------:R-:W1:Y:S07]  /*0f40*/  LDCU UR4, c[0x0][0x3c4] ;  /* 0x00007880ff0477ac */ /* 0x000e6e0008000800 */
[----:B------:R-:W2:Y:S08]  /*0f50*/  LDC.64 R14, c[0x0][0x3b0] ;  /* 0x0000ec00ff0e7b82 */ /* 0x000eb00000000a00 */
[----:B------:R-:W3:Y:S08]  /*0f60*/  LDC.64 R4, c[0x0][0x3b8] ;  /* 0x0000ee00ff047b82 */ /* 0x000ef00000000a00 */
[----:B------:R-:W4:Y:S01]  /*0f70*/  LDC.64 R2, c[0x0][0x3c8] ;  /* 0x0000f200ff027b82 */ /* 0x000f220000000a00 */
[----:B------:R-:W-:Y:S01]  /*0f80*/  IADD3 R9, PT, PT, R9, 0x1, RZ ;  /* 0x0000000109097810 */ /* 0x000fe20007ffe0ff */
[----:B0-----:R-:W-:-:S04]  /*0f90*/  IMAD.WIDE R12, R12, 0x4, R16 ;  /* 0x000000040c0c7825 */ /* 0x001fc800078e0210 */
[----:B------:R-:W-:Y:S01]  /*0fa0*/  HFMA2 R17, -RZ, RZ, 0, 5.9604644775390625e-08 ;  /* 0x00000001ff117431 */ /* 0x000fe200000001ff */
[----:B-1----:R-:W-:Y:S01]  /*0fb0*/  ISETP.NE.AND P0, PT, R9, UR4, PT ;  /* 0x0000000409007c0c */ /* 0x002fe2000bf05270 */
[----:B------:R0:W-:Y:S01]  /*0fc0*/  STG.E desc[UR8][R12.64], R8 ;  /* 0x000000080c007986 */ /* 0x0001e2000c101908 */
[----:B--2---:R-:W-:-:S05]  /*0fd0*/  IMAD.WIDE.U32 R14, R8, 0x4, R14 ;  /* 0x00000004080e7825 */ /* 0x004fca00078e000e */
[----:B-----5:R0:W-:Y:S01]  /*0fe0*/  REDG.E.ADD.F32.FTZ.RN.STRONG.GPU desc[UR8][R14.64], R11 ;  /* 0x0000000b0e0079a6 */ /* 0x0201e2000c12f308 */
[----:B---3--:R-:W-:-:S05]  /*0ff0*/  IMAD.WIDE.U32 R4, R8, 0x4, R4 ;  /* 0x0000000408047825 */ /* 0x008fca00078e0004 */
[----:B------:R0:W-:Y:S01]  /*1000*/  REDG.E.ADD.F32.FTZ.RN.STRONG.GPU desc[UR8][R4.64], R10 ;  /* 0x0000000a040079a6 */ /* 0x0001e2000c12f308 */
[----:B----4-:R-:W-:-:S05]  /*1010*/  IMAD.WIDE.U32 R2, R8, 0x4, R2 ;  /* 0x0000000408027825 */ /* 0x010fca00078e0002 */
[----:B------:R0:W-:Y:S01]  /*1020*/  REDG.E.ADD.STRONG.GPU desc[UR8][R2.64], R17 ;  /* 0x000000110200798e */ /* 0x0001e2000c12e108 */
[----:B------:R-:W-:Y:S05]  /*1030*/  @!P0 EXIT ;  /* 0x000000000000894d */ /* 0x000fea0003800000 */
[----:B------:R-:W1:Y:S01]  /*1040*/  LDCU UR4, c[0x0][0x390] ;  /* 0x00007200ff0477ac */ /* 0x000e620008000800 */
[----:B0-----:R-:W-:-:S04]  /*1050*/  IMAD R12, R9, UR11, R0 ;  /* 0x0000000b090c7c24 */ /* 0x001fc8000f8e0200 */
[----:B------:R-:W-:-:S05]  /*1060*/  IMAD R12, R12, UR10, R7 ;  /* 0x0000000a0c0c7c24 */ /* 0x000fca000f8e0207 */
[----:B-1----:R-:W-:-:S13]  /*1070*/  ISETP.GE.AND P0, PT, R12, UR4, PT ;  /* 0x000000040c007c0c */ /* 0x002fda000bf06270 */
[----:B------:R-:W-:Y:S05]  /*1080*/  @!P0 BRA `(.L_x_28) ;  /* 0xfffffff000a48947 */ /* 0x000fea000383ffff */
[----:B------:R-:W-:Y:S05]  /*1090*/  EXIT ;  /* 0x000000000000794d */ /* 0x000fea0003800000 */
.L_x_29:
        /* <DEDUP_REMOVED lines=14> */
.L_x_35:


//--------------------- .nv.shared.reserved.0     --------------------------
	.section	.nv.shared.reserved.0,"aw",@nobits
	.weak		__nv_reservedSMEM_offset_0_alias
	.size		__nv_reservedSMEM_offset_0_alias, 0, 64
	.other		__nv_reservedSMEM_offset_0_alias,@"STO_CUDA_RESERVED_SHARED STV_DEFAULT"
__nv_reservedSMEM_offset_0_alias:
	.zero		0
	.zero		64


//--------------------- .nv.global                --------------------------
	.section	.nv.global,"aw",@nobits
.nv.global:
	.type		_ZN34_INTERNAL_ed1ac825_4_k_cu_6376b39a6thrust24THRUST_300001_SM_1000_NS3seqE,@object
	.size		_ZN34_INTERNAL_ed1ac825_4_k_cu_6376b39a6thrust24THRUST_300001_SM_1000_NS3seqE,(_ZN34_INTERNAL_ed1ac825_4_k_cu_6376b39a4cuda3std3__48in_placeE - _ZN34_INTERNAL_ed1ac825_4_k_cu_6376b39a6thrust24THRUST_300001_SM_1000_NS3seqE)
_ZN34_INTERNAL_ed1ac825_4_k_cu_6376b39a6thrust24THRUST_300001_SM_1000_NS3seqE:
	.zero		1
	.type		_ZN34_INTERNAL_ed1ac825_4_k_cu_6376b39a4cuda3std3__48in_placeE,@object
	.size		_ZN34_INTERNAL_ed1ac825_4_k_cu_6376b39a4cuda3std3__48in_placeE,(_ZN34_INTERNAL_ed1ac825_4_k_cu_6376b39a4cuda3std6ranges3__45__cpo4sizeE - _ZN34_INTERNAL_ed1ac825_4_k_cu_6376b39a4cuda3std3__48in_placeE)
_ZN34_INTERNAL_ed1ac825_4_k_cu_6376b39a4cuda3std3__48in_placeE:
	.zero		1
	.type		_ZN34_INTERNAL_ed1ac825_4_k_cu_6376b39a4cuda3std6ranges3__45__cpo4sizeE,@object
	.size		_ZN34_INTERNAL_ed1ac825_4_k_cu_6376b39a4cuda3std6ranges3__45__cpo4sizeE,(_ZN34_INTERNAL_ed1ac825_4_k_cu_6376b39a6thrust24THRUST_300001_SM_1000_NS12placeholders2_3E - _ZN34_INTERNAL_ed1ac825_4_k_cu_6376b39a4cuda3std6ranges3__45__cpo4sizeE)
_ZN34_INTERNAL_ed1ac825_4_k_cu_6376b39a4cuda3std6ranges3__45__cpo4sizeE:
	.zero		1
	.type		_ZN34_INTERNAL_ed1ac825_4_k_cu_6376b39a6thrust24THRUST_300001_SM_1000_NS12placeholders2_3E,@object
	.size		_ZN34_INTERNAL_ed1ac825_4_k_cu_6376b39a6thrust24THRUST_300001_SM_1000_NS12placeholders2_3E,(_ZN34_INTERNAL_ed1ac825_4_k_cu_6376b39a4cuda3std3__45__cpo6cbeginE - _ZN34_INTERNAL_ed1ac825_4_k_cu_6376b39a6thrust24THRUST_300001_SM_1000_NS12placeholders2_3E)
_ZN34_INTERNAL_ed1ac825_4_k_cu_6376b39a6thrust24THRUST_300001_SM_1000_NS12placeholders2_3E:
	.zero		1
	.type		_ZN34_INTERNAL_ed1ac825_4_k_cu_6376b39a4cuda3std3__45__cpo6cbeginE,@object
	.size		_ZN34_INTERNAL_ed1ac825_4_k_cu_6376b39a4cuda3std3__45__cpo6cbeginE,(_ZN34_INTERNAL_ed1ac825_4_k_cu_6376b39a4cuda3std6ranges3__45__cpo6cbeginE - _ZN34_INTERNAL_ed1ac825_4_k_cu_6376b39a4cuda3std3__45__cpo6cbeginE)
_ZN34_INTERNAL_ed1ac825_4_k_cu_6376b39a4cuda3std3__45__cpo6cbeginE:
	.zero		1
	.type		_ZN34_INTERNAL_ed1ac825_4_k_cu_6376b39a4cuda3std6ranges3__45__cpo6cbeginE,@object
	.size		_ZN34_INTERNAL_ed1ac825_4_k_cu_6376b39a4cuda3std6ranges3__45__cpo6cbeginE,(_ZN34_INTERNAL_ed1ac825_4_k_cu_6376b39a6thrust24THRUST_300001_SM_1000_NS12placeholders2_7E - _ZN34_INTERNAL_ed1ac825_4_k_cu_6376b39a4cuda3std6ranges3__45__cpo6cbeginE)
_ZN34_INTERNAL_ed1ac825_4_k_cu_6376b39a4cuda3std6ranges3__45__cpo6cbeginE:
	.zero		1
	.type		_ZN34_INTERNAL_ed1ac825_4_k_cu_6376b39a6thrust24THRUST_300001_SM_1000_NS12placeholders2_7E,@object
	.size		_ZN34_INTERNAL_ed1ac825_4_k_cu_6376b39a6thrust24THRUST_300001_SM_1000_NS12placeholders2_7E,(_ZN34_INTERNAL_ed1ac825_4_k_cu_6376b39a4cuda3std3__45__cpo7crbeginE - _ZN34_INTERNAL_ed1ac825_4_k_cu_6376b39a6thrust24THRUST_300001_SM_1000_NS12placeholders2_7E)
_ZN34_INTERNAL_ed1ac825_4_k_cu_6376b39a6thrust24THRUST_300001_SM_1000_NS12placeholders2_7E:
	.zero		1
	.type		_ZN34_INTERNAL_ed1ac825_4_k_cu_6376b39a4cuda3std3__45__cpo7crbeginE,@object
	.size		_ZN34_INTERNAL_ed1ac825_4_k_cu_6376b39a4cuda3std3__45__cpo7crbeginE,(_ZN34_INTERNAL_ed1ac825_4_k_cu_6376b39a4cuda3std6ranges3__45__cpo4nextE - _ZN34_INTERNAL_ed1ac825_4_k_cu_6376b39a4cuda3std3__45__cpo7crbeginE)
_ZN34_INTERNAL_ed1ac825_4_k_cu_6376b39a4cuda3std3__45__cpo7crbeginE:
	.zero		1
	.type		_ZN34_INTERNAL_ed1ac825_4_k_cu_6376b39a4cuda3std6ranges3__45__cpo4nextE,@object
	.size		_ZN34_INTERNAL_ed1ac825_4_k_cu_6376b39a4cuda3std6ranges3__45__cpo4nextE,(_ZN34_INTERNAL_ed1ac825_4_k_cu_6376b39a4cuda3std6ranges3__45__cpo4swapE - _ZN34_INTERNAL_ed1ac825_4_k_cu_6376b39a4cuda3std6ranges3__45__cpo4nextE)
_ZN34_INTERNAL_ed1ac825_4_k_cu_6376b39a4cuda3std6ranges3__45__cpo4nextE:
	.zero		1
	.type		_ZN34_INTERNAL_ed1ac825_4_k_cu_6376b39a4cuda3std6ranges3__45__cpo4swapE,@object
	.size		_ZN34_INTERNAL_ed1ac825_4_k_cu_6376b39a4cuda3std6ranges3__45__cpo4swapE,(_ZN34_INTERNAL_ed1ac825_4_k_cu_6376b39a6thrust24THRUST_300001_SM_1000_NS8cuda_cub10par_nosyncE - _ZN34_INTERNAL_ed1ac825_4_k_cu_6376b39a4cuda3std6ranges3__45__cpo4swapE)
_ZN34_INTERNAL_ed1ac825_4_k_cu_6376b39a4cuda3std6ranges3__45__cpo4swapE:
	.zero		1
	.type		_ZN34_INTERNAL_ed1ac825_4_k_cu_6376b39a6thrust24THRUST_300001_SM_1000_NS8cuda_cub10par_nosyncE,@object
	.size		_ZN34_INTERNAL_ed1ac825_4_k_cu_6376b39a6thrust24THRUST_300001_SM_1000_NS8cuda_cub10par_nosyncE,(_ZN34_INTERNAL_ed1ac825_4_k_cu_6376b39a6thrust24THRUST_300001_SM_1000_NS12placeholders2_9E - _ZN34_INTERNAL_ed1ac825_4_k_cu_6376b39a6thrust24THRUST_300001_SM_1000_NS8cuda_cub10par_nosyncE)
_ZN34_INTERNAL_ed1ac825_4_k_cu_6376b39a6thrust24THRUST_300001_SM_1000_NS8cuda_cub10par_nosyncE:
	.zero		1
	.type		_ZN34_INTERNAL_ed1ac825_4_k_cu_6376b39a6thrust24THRUST_300001_SM_1000_NS12placeholders2_9E,@object
	.size		_ZN34_INTERNAL_ed1ac825_4_k_cu_6376b39a6thrust24THRUST_300001_SM_1000_NS12placeholders2_9E,(_ZN34_INTERNAL_ed1ac825_4_k_cu_6376b39a4cuda3std3__436_GLOBAL__N__ed1ac825_4_k_cu_6376b39a6ignoreE - _ZN34_INTERNAL_ed1ac825_4_k_cu_6376b39a6thrust24THRUST_300001_SM_1000_NS12placeholders2_9E)
_ZN34_INTERNAL_ed1ac825_4_k_cu_6376b39a6thrust24THRUST_300001_SM_1000_NS12placeholders2_9E:
	.zero		1
	.type		_ZN34_INTERNAL_ed1ac825_4_k_cu_6376b39a4cuda3std3__436_GLOBAL__N__ed1ac825_4_k_cu_6376b39a6ignoreE,@object
	.size		_ZN34_INTERNAL_ed1ac825_4_k_cu_6376b39a4cuda3std3__436_GLOBAL__N__ed1ac825_4_k_cu_6376b39a6ignoreE,(_ZN34_INTERNAL_ed1ac825_4_k_cu_6376b39a4cuda3std6ranges3__45__cpo4dataE - _ZN34_INTERNAL_ed1ac825_4_k_cu_6376b39a4cuda3std3__436_GLOBAL__N__ed1ac825_4_k_cu_6376b39a6ignoreE)
_ZN34_INTERNAL_ed1ac825_4_k_cu_6376b39a4cuda3std3__436_GLOBAL__N__ed1ac825_4_k_cu_6376b39a6ignoreE:
	.zero		1
	.type		_ZN34_INTERNAL_ed1ac825_4_k_cu_6376b39a4cuda3std6ranges3__45__cpo4dataE,@object
	.size		_ZN34_INTERNAL_ed1ac825_4_k_cu_6376b39a4cuda3std6ranges3__45__cpo4dataE,(_ZN34_INTERNAL_ed1ac825_4_k_cu_6376b39a6thrust24THRUST_300001_SM_1000_NS12placeholders2_1E - _ZN34_INTERNAL_ed1ac825_4_k_cu_6376b39a4cuda3std6ranges3__45__cpo4dataE)
_ZN34_INTERNAL_ed1ac825_4_k_cu_6376b39a4cuda3std6ranges3__45__cpo4dataE:
	.zero		1
	.type		_ZN34_INTERNAL_ed1ac825_4_k_cu_6376b39a6thrust24THRUST_300001_SM_1000_NS12placeholders2_1E,@object
	.size		_ZN34_INTERNAL_ed1ac825_4_k_cu_6376b39a6thrust24THRUST_300001_SM_1000_NS12placeholders2_1E,(_ZN34_INTERNAL_ed1ac825_4_k_cu_6376b39a4cuda3std3__45__cpo5beginE - _ZN34_INTERNAL_ed1ac825_4_k_cu_6376b39a6thrust24THRUST_300001_SM_1000_NS12placeholders2_1E)
_ZN34_INTERNAL_ed1ac825_4_k_cu_6376b39a6thrust24THRUST_300001_SM_1000_NS12placeholders2_1E:
	.zero		1
	.type		_ZN34_INTERNAL_ed1ac825_4_k_cu_6376b39a4cuda3std3__45__cpo5beginE,@object
	.size		_ZN34_INTERNAL_ed1ac825_4_k_cu_6376b39a4cuda3std3__45__cpo5beginE,(_ZN34_INTERNAL_ed1ac825_4_k_cu_6376b39a4cuda3std6ranges3__45__cpo5beginE - _ZN34_INTERNAL_ed1ac825_4_k_cu_6376b39a4cuda3std3__45__cpo5beginE)
_ZN34_INTERNAL_ed1ac825_4_k_cu_6376b39a4cuda3std3__45__cpo5beginE:
	.zero		1
	.type		_ZN34_INTERNAL_ed1ac825_4_k_cu_6376b39a4cuda3std6ranges3__45__cpo5beginE,@object
	.size		_ZN34_INTERNAL_ed1ac825_4_k_cu_6376b39a4cuda3std6ranges3__45__cpo5beginE,(_ZN34_INTERNAL_ed1ac825_4_k_cu_6376b39a6thrust24THRUST_300001_SM_1000_NS12placeholders2_5E - _ZN34_INTERNAL_ed1ac825_4_k_cu_6376b39a4cuda3std6ranges3__45__cpo5beginE)
_ZN34_INTERNAL_ed1ac825_4_k_cu_6376b39a4cuda3std6ranges3__45__cpo5beginE:
	.zero		1
	.type		_ZN34_INTERNAL_ed1ac825_4_k_cu_6376b39a6thrust24THRUST_300001_SM_1000_NS12placeholders2_5E,@object
	.size		_ZN34_INTERNAL_ed1ac825_4_k_cu_6376b39a6thrust24THRUST_300001_SM_1000_NS12placeholders2_5E,(_ZN34_INTERNAL_ed1ac825_4_k_cu_6376b39a4cuda3std3__45__cpo6rbeginE - _ZN34_INTERNAL_ed1ac825_4_k_cu_6376b39a6thrust24THRUST_300001_SM_1000_NS12placeholders2_5E)
_ZN34_INTERNAL_ed1ac825_4_k_cu_6376b39a6thrust24THRUST_300001_SM_1000_NS12placeholders2_5E:
	.zero		1
	.type		_ZN34_INTERNAL_ed1ac825_4_k_cu_6376b39a4cuda3std3__45__cpo6rbeginE,@object
	.size		_ZN34_INTERNAL_ed1ac825_4_k_cu_6376b39a4cuda3std3__45__cpo6rbeginE,(_ZN34_INTERNAL_ed1ac825_4_k_cu_6376b39a4cuda3std6ranges3__45__cpo7advanceE - _ZN34_INTERNAL_ed1ac825_4_k_cu_6376b39a4cuda3std3__45__cpo6rbeginE)
_ZN34_INTERNAL_ed1ac825_4_k_cu_6376b39a4cuda3std3__45__cpo6rbeginE:
	.zero		1
	.type		_ZN34_INTERNAL_ed1ac825_4_k_cu_6376b39a4cuda3std6ranges3__45__cpo7advanceE,@object
	.size		_ZN34_INTERNAL_ed1ac825_4_k_cu_6376b39a4cuda3std6ranges3__45__cpo7advanceE,(_ZN34_INTERNAL_ed1ac825_4_k_cu_6376b39a4cuda3std3__47nulloptE - _ZN34_INTERNAL_ed1ac825_4_k_cu_6376b39a4cuda3std6ranges3__45__cpo7advanceE)
_ZN34_INTERNAL_ed1ac825_4_k_cu_6376b39a4cuda3std6ranges3__45__cpo7advanceE:
	.zero		1
	.type		_ZN34_INTERNAL_ed1ac825_4_k_cu_6376b39a4cuda3std3__47nulloptE,@object
	.size		_ZN34_INTERNAL_ed1ac825_4_k_cu_6376b39a4cuda3std3__47nulloptE,(_ZN34_INTERNAL_ed1ac825_4_k_cu_6376b39a4cuda3std6ranges3__45__cpo8distanceE - _ZN34_INTERNAL_ed1ac825_4_k_cu_6376b39a4cuda3std3__47nulloptE)
_ZN34_INTERNAL_ed1ac825_4_k_cu_6376b39a4cuda3std3__47nulloptE:
	.zero		1
	.type		_ZN34_INTERNAL_ed1ac825_4_k_cu_6376b39a4cuda3std6ranges3__45__cpo8distanceE,@object
	.size		_ZN34_INTERNAL_ed1ac825_4_k_cu_6376b39a4cuda3std6ranges3__45__cpo8distanceE,(_ZN34_INTERNAL_ed1ac825_4_k_cu_6376b39a6thrust24THRUST_300001_SM_1000_NS12placeholders3_10E - _ZN34_INTERNAL_ed1ac825_4_k_cu_6376b39a4cuda3std6ranges3__45__cpo8distanceE)
_ZN34_INTERNAL_ed1ac825_4_k_cu_6376b39a4cuda3std6ranges3__45__cpo8distanceE:
	.zero		1
	.type		_ZN34_INTERNAL_ed1ac825_4_k_cu_6376b39a6thrust24THRUST_300001_SM_1000_NS12placeholders3_10E,@object
	.size		_ZN34_INTERNAL_ed1ac825_4_k_cu_6376b39a6thrust24THRUST_300001_SM_1000_NS12placeholders3_10E,(_ZN34_INTERNAL_ed1ac825_4_k_cu_6376b39a4cuda3std3__419piecewise_constructE - _ZN34_INTERNAL_ed1ac825_4_k_cu_6376b39a6thrust24THRUST_300001_SM_1000_NS12placeholders3_10E)
_ZN34_INTERNAL_ed1ac825_4_k_cu_6376b39a6thrust24THRUST_300001_SM_1000_NS12placeholders3_10E:
	.zero		1
	.type		_ZN34_INTERNAL_ed1ac825_4_k_cu_6376b39a4cuda3std3__419piecewise_constructE,@object
	.size		_ZN34_INTERNAL_ed1ac825_4_k_cu_6376b39a4cuda3std3__419piecewise_constructE,(_ZN34_INTERNAL_ed1ac825_4_k_cu_6376b39a4cuda3std6ranges3__45__cpo5cdataE - _ZN34_INTERNAL_ed1ac825_4_k_cu_6376b39a4cuda3std3__419piecewise_constructE)
_ZN34_INTERNAL_ed1ac825_4_k_cu_6376b39a4cuda3std3__419piecewise_constructE:
	.zero		1
	.type		_ZN34_INTERNAL_ed1ac825_4_k_cu_6376b39a4cuda3std6ranges3__45__cpo5cdataE,@object
	.size		_ZN34_INTERNAL_ed1ac825_4_k_cu_6376b39a4cuda3std6ranges3__45__cpo5cdataE,(_ZN34_INTERNAL_ed1ac825_4_k_cu_6376b39a6thrust24THRUST_300001_SM_1000_NS12placeholders2_2E - _ZN34_INTERNAL_ed1ac825_4_k_cu_6376b39a4cuda3std6ranges3__45__cpo5cdataE)
_ZN34_INTERNAL_ed1ac825_4_k_cu_6376b39a4cuda3std6ranges3__45__cpo5cdataE:
	.zero		1
	.type		_ZN34_INTERNAL_ed1ac825_4_k_cu_6376b39a6thrust24THRUST_300001_SM_1000_NS12placeholders2_2E,@object
	.size		_ZN34_INTERNAL_ed1ac825_4_k_cu_6376b39a6thrust24THRUST_300001_SM_1000_NS12placeholders2_2E,(_ZN34_INTERNAL_ed1ac825_4_k_cu_6376b39a4cuda3std3__45__cpo3endE - _ZN34_INTERNAL_ed1ac825_4_k_cu_6376b39a6thrust24THRUST_300001_SM_1000_NS12placeholders2_2E)
_ZN34_INTERNAL_ed1ac825_4_k_cu_6376b39a6thrust24THRUST_300001_SM_1000_NS12placeholders2_2E:
	.zero		1
	.type		_ZN34_INTERNAL_ed1ac825_4_k_cu_6376b39a4cuda3std3__45__cpo3endE,@object
	.size		_ZN34_INTERNAL_ed1ac825_4_k_cu_6376b39a4cuda3std3__45__cpo3endE,(_ZN34_INTERNAL_ed1ac825_4_k_cu_6376b39a4cuda3std6ranges3__45__cpo3endE - _ZN34_INTERNAL_ed1ac825_4_k_cu_6376b39a4cuda3std3__45__cpo3endE)
_ZN34_INTERNAL_ed1ac825_4_k_cu_6376b39a4cuda3std3__45__cpo3endE:
	.zero		1
	.type		_ZN34_INTERNAL_ed1ac825_4_k_cu_6376b39a4cuda3std6ranges3__45__cpo3endE,@object
	.size		_ZN34_INTERNAL_ed1ac825_4_k_cu_6376b39a4cuda3std6ranges3__45__cpo3endE,(_ZN34_INTERNAL_ed1ac825_4_k_cu_6376b39a6thrust24THRUST_300001_SM_1000_NS12placeholders2_6E - _ZN34_INTERNAL_ed1ac825_4_k_cu_6376b39a4cuda3std6ranges3__45__cpo3endE)
_ZN34_INTERNAL_ed1ac825_4_k_cu_6376b39a4cuda3std6ranges3__45__cpo3endE:
	.zero		1
	.type		_ZN34_INTERNAL_ed1ac825_4_k_cu_6376b39a6thrust24THRUST_300001_SM_1000_NS12placeholders2_6E,@object
	.size		_ZN34_INTERNAL_ed1ac825_4_k_cu_6376b39a6thrust24THRUST_300001_SM_1000_NS12placeholders2_6E,(_ZN34_INTERNAL_ed1ac825_4_k_cu_6376b39a4cuda3std3__45__cpo4rendE - _ZN34_INTERNAL_ed1ac825_4_k_cu_6376b39a6thrust24THRUST_300001_SM_1000_NS12placeholders2_6E)
_ZN34_INTERNAL_ed1ac825_4_k_cu_6376b39a6thrust24THRUST_300001_SM_1000_NS12placeholders2_6E:
	.zero		1
	.type		_ZN34_INTERNAL_ed1ac825_4_k_cu_6376b39a4cuda3std3__45__cpo4rendE,@object
	.size		_ZN34_INTERNAL_ed1ac825_4_k_cu_6376b39a4cuda3std3__45__cpo4rendE,(_ZN34_INTERNAL_ed1ac825_4_k_cu_6376b39a4cuda3std6ranges3__45__cpo9iter_swapE - _ZN34_INTERNAL_ed1ac825_4_k_cu_6376b39a4cuda3std3__45__cpo4rendE)
_ZN34_INTERNAL_ed1ac825_4_k_cu_6376b39a4cuda3std3__45__cpo4rendE:
	.zero		1
	.type		_ZN34_INTERNAL_ed1ac825_4_k_cu_6376b39a4cuda3std6ranges3__45__cpo9iter_swapE,@object
	.size		_ZN34_INTERNAL_ed1ac825_4_k_cu_6376b39a4cuda3std6ranges3__45__cpo9iter_swapE,(_ZN34_INTERNAL_ed1ac825_4_k_cu_6376b39a4cuda3std3__48unexpectE - _ZN34_INTERNAL_ed1ac825_4_k_cu_6376b39a4cuda3std6ranges3__45__cpo9iter_swapE)
_ZN34_INTERNAL_ed1ac825_4_k_cu_6376b39a4cuda3std6ranges3__45__cpo9iter_swapE:
	.zero		1
	.type		_ZN34_INTERNAL_ed1ac825_4_k_cu_6376b39a4cuda3std3__48unexpectE,@object
	.size		_ZN34_INTERNAL_ed1ac825_4_k_cu_6376b39a4cuda3std3__48unexpectE,(_ZN34_INTERNAL_ed1ac825_4_k_cu_6376b39a6thrust24THRUST_300001_SM_1000_NS8cuda_cub3parE - _ZN34_INTERNAL_ed1ac825_4_k_cu_6376b39a4cuda3std3__48unexpectE)
_ZN34_INTERNAL_ed1ac825_4_k_cu_6376b39a4cuda3std3__48unexpectE:
	.zero		1
	.type		_ZN34_INTERNAL_ed1ac825_4_k_cu_6376b39a6thrust24THRUST_300001_SM_1000_NS8cuda_cub3parE,@object
	.size		_ZN34_INTERNAL_ed1ac825_4_k_cu_6376b39a6thrust24THRUST_300001_SM_1000_NS8cuda_cub3parE,(_ZN34_INTERNAL_ed1ac825_4_k_cu_6376b39a6thrust24THRUST_300001_SM_1000_NS12placeholders2_4E - _ZN34_INTERNAL_ed1ac825_4_k_cu_6376b39a6thrust24THRUST_300001_SM_1000_NS8cuda_cub3parE)
_ZN34_INTERNAL_ed1ac825_4_k_cu_6376b39a6thrust24THRUST_300001_SM_1000_NS8cuda_cub3parE:
	.zero		1
	.type		_ZN34_INTERNAL_ed1ac825_4_k_cu_6376b39a6thrust24THRUST_300001_SM_1000_NS12placeholders2_4E,@object
	.size		_ZN34_INTERNAL_ed1ac825_4_k_cu_6376b39a6thrust24THRUST_300001_SM_1000_NS12placeholders2_4E,(_ZN34_INTERNAL_ed1ac825_4_k_cu_6376b39a4cuda3std3__45__cpo4cendE - _ZN34_INTERNAL_ed1ac825_4_k_cu_6376b39a6thrust24THRUST_300001_SM_1000_NS12placeholders2_4E)
_ZN34_INTERNAL_ed1ac825_4_k_cu_6376b39a6thrust24THRUST_300001_SM_1000_NS12placeholders2_4E:
	.zero		1
	.type		_ZN34_INTERNAL_ed1ac825_4_k_cu_6376b39a4cuda3std3__45__cpo4cendE,@object
	.size		_ZN34_INTERNAL_ed1ac825_4_k_cu_6376b39a4cuda3std3__45__cpo4cendE,(_ZN34_INTERNAL_ed1ac825_4_k_cu_6376b39a4cuda3std6ranges3__45__cpo4cendE - _ZN34_INTERNAL_ed1ac825_4_k_cu_6376b39a4cuda3std3__45__cpo4cendE)
_ZN34_INTERNAL_ed1ac825_4_k_cu_6376b39a4cuda3std3__45__cpo4cendE:
	.zero		1
	.type		_ZN34_INTERNAL_ed1ac825_4_k_cu_6376b39a4cuda3std6ranges3__45__cpo4cendE,@object
	.size		_ZN34_INTERNAL_ed1ac825_4_k_cu_6376b39a4cuda3std6ranges3__45__cpo4cendE,(_ZN34_INTERNAL_ed1ac825_4_k_cu_6376b39a4cuda3std3__420unreachable_sentinelE - _ZN34_INTERNAL_ed1ac825_4_k_cu_6376b39a4cuda3std6ranges3__45__cpo4cendE)
_ZN34_INTERNAL_ed1ac825_4_k_cu_6376b39a4cuda3std6ranges3__45__cpo4cendE:
	.zero		1
	.type		_ZN34_INTERNAL_ed1ac825_4_k_cu_6376b39a4cuda3std3__420unreachable_sentinelE,@object
	.size		_ZN34_INTERNAL_ed1ac825_4_k_cu_6376b39a4cuda3std3__420unreachable_sentinelE,(_ZN34_INTERNAL_ed1ac825_4_k_cu_6376b39a4cuda3std6ranges3__45__cpo5ssizeE - _ZN34_INTERNAL_ed1ac825_4_k_cu_6376b39a4cuda3std3__420unreachable_sentinelE)
_ZN34_INTERNAL_ed1ac825_4_k_cu_6376b39a4cuda3std3__420unreachable_sentinelE:
	.zero		1
	.type		_ZN34_INTERNAL_ed1ac825_4_k_cu_6376b39a4cuda3std6ranges3__45__cpo5ssizeE,@object
	.size		_ZN34_INTERNAL_ed1ac825_4_k_cu_6376b39a4cuda3std6ranges3__45__cpo5ssizeE,(_ZN34_INTERNAL_ed1ac825_4_k_cu_6376b39a6thrust24THRUST_300001_SM_1000_NS12placeholders2_8E - _ZN34_INTERNAL_ed1ac825_4_k_cu_6376b39a4cuda3std6ranges3__45__cpo5ssizeE)
_ZN34_INTERNAL_ed1ac825_4_k_cu_6376b39a4cuda3std6ranges3__45__cpo5ssizeE:
	.zero		1
	.type		_ZN34_INTERNAL_ed1ac825_4_k_cu_6376b39a6thrust24THRUST_300001_SM_1000_NS12placeholders2_8E,@object
	.size		_ZN34_INTERNAL_ed1ac825_4_k_cu_6376b39a6thrust24THRUST_300001_SM_1000_NS12placeholders2_8E,(_ZN34_INTERNAL_ed1ac825_4_k_cu_6376b39a4cuda3std3__45__cpo5crendE - _ZN34_INTERNAL_ed1ac825_4_k_cu_6376b39a6thrust24THRUST_300001_SM_1000_NS12placeholders2_8E)
_ZN34_INTERNAL_ed1ac825_4_k_cu_6376b39a6thrust24THRUST_300001_SM_1000_NS12placeholders2_8E:
	.zero		1
	.type		_ZN34_INTERNAL_ed1ac825_4_k_cu_6376b39a4cuda3std3__45__cpo5crendE,@object
	.size		_ZN34_INTERNAL_ed1ac825_4_k_cu_6376b39a4cuda3std3__45__cpo5crendE,(_ZN34_INTERNAL_ed1ac825_4_k_cu_6376b39a4cuda3std6ranges3__45__cpo4prevE - _ZN34_INTERNAL_ed1ac825_4_k_cu_6376b39a4cuda3std3__45__cpo5crendE)
_ZN34_INTERNAL_ed1ac825_4_k_cu_6376b39a4cuda3std3__45__cpo5crendE:
	.zero		1
	.type		_ZN34_INTERNAL_ed1ac825_4_k_cu_6376b39a4cuda3std6ranges3__45__cpo4prevE,@object
	.size		_ZN34_INTERNAL_ed1ac825_4_k_cu_6376b39a4cuda3std6ranges3__45__cpo4prevE,(_ZN34_INTERNAL_ed1ac825_4_k_cu_6376b39a4cuda3std6ranges3__45__cpo9iter_moveE - _ZN34_INTERNAL_ed1ac825_4_k_cu_6376b39a4cuda3std6ranges3__45__cpo4prevE)
_ZN34_INTERNAL_ed1ac825_4_k_cu_6376b39a4cuda3std6ranges3__45__cpo4prevE:
	.zero		1
	.type		_ZN34_INTERNAL_ed1ac825_4_k_cu_6376b39a4cuda3std6ranges3__45__cpo9iter_moveE,@object
	.size		_ZN34_INTERNAL_ed1ac825_4_k_cu_6376b39a4cuda3std6ranges3__45__cpo9iter_moveE,(_ZN34_INTERNAL_ed1ac825_4_k_cu_6376b39a6thrust24THRUST_300001_SM_1000_NS6system6detail10sequential3seqE - _ZN34_INTERNAL_ed1ac825_4_k_cu_6376b39a4cuda3std6ranges3__45__cpo9iter_moveE)
_ZN34_INTERNAL_ed1ac825_4_k_cu_6376b39a4cuda3std6ranges3__45__cpo9iter_moveE:
	.zero		1
	.type		_ZN34_INTERNAL_ed1ac825_4_k_cu_6376b39a6thrust24THRUST_300001_SM_1000_NS6system6detail10sequential3seqE,@object
	.size		_ZN34_INTERNAL_ed1ac825_4_k_cu_6376b39a6thrust24THRUST_300001_SM_1000_NS6system6detail10sequential3seqE,(.L_33 - _ZN34_INTERNAL_ed1ac825_4_k_cu_6376b39a6thrust24THRUST_300001_SM_1000_NS6system6detail10sequential3seqE)
_ZN34_INTERNAL_ed1ac825_4_k_cu_6376b39a6thrust24THRUST_300001_SM_1000_NS6system6detail10sequential3seqE:
	.zero		1
.L_33:


//--------------------- .nv.constant0._ZN3cub18CUB_300001_SM_10006detail8for_each13static_kernelINS2_12policy_hub_t12policy_500_tEmN6thrust24THRUST_300001_SM_1000_NS8cuda_cub20__uninitialized_fill7functorINS7_10device_ptrIiEEiEEEEvT0_T1_ --------------------------
	.section	.nv.constant0._ZN3cub18CUB_300001_SM_10006detail8for_each13static_kernelINS2_12policy_hub_t12policy_500_tEmN6thrust24THRUST_300001_SM_1000_NS8cuda_cub20__uninitialized_fill7functorINS7_10device_ptrIiEEiEEEEvT0_T1_,"a",@progbits
	.sectionflags	@""
	.align	4
.nv.constant0._ZN3cub18CUB_300001_SM_10006detail8for_each13static_kernelINS2_12policy_hub_t12policy_500_tEmN6thrust24THRUST_300001_SM_1000_NS8cuda_cub20__uninitialized_fill7functorINS7_10device_ptrIiEEiEEEEvT0_T1_:
	.zero		920


//--------------------- .nv.constant0._ZN3cub18CUB_300001_SM_10006detail8for_each13static_kernelINS2_12policy_hub_t12policy_500_tEmN6thrust24THRUST_300001_SM_1000_NS8cuda_cub20__uninitialized_fill7functorINS7_10device_ptrIfEEfEEEEvT0_T1_ --------------------------
	.section	.nv.constant0._ZN3cub18CUB_300001_SM_10006detail8for_each13static_kernelINS2_12policy_hub_t12policy_500_tEmN6thrust24THRUST_300001_SM_1000_NS8cuda_cub20__uninitialized_fill7functorINS7_10device_ptrIfEEfEEEEvT0_T1_,"a",@progbits
	.sectionflags	@""
	.align	4
.nv.constant0._ZN3cub18CUB_300001_SM_10006detail8for_each13static_kernelINS2_12policy_hub_t12policy_500_tEmN6thrust24THRUST_300001_SM_1000_NS8cuda_cub20__uninitialized_fill7functorINS7_10device_ptrIfEEfEEEEvT0_T1_:
	.zero		920


//--------------------- .nv.constant0._ZN3cub18CUB_300001_SM_10006detail11EmptyKernelIvEEvv --------------------------
	.section	.nv.constant0._ZN3cub18CUB_300001_SM_10006detail11EmptyKernelIvEEvv,"a",@progbits
	.sectionflags	@""
	.align	4
.nv.constant0._ZN3cub18CUB_300001_SM_10006detail11EmptyKernelIvEEvv:
	.zero		896


//--------------------- .nv.constant0._Z17compute_new_meansPfS_S_S_Pi --------------------------
	.section	.nv.constant0._Z17compute_new_meansPfS_S_S_Pi,"a",@progbits
	.sectionflags	@""
	.align	4
.nv.constant0._Z17compute_new_meansPfS_S_S_Pi:
	.zero		936


//--------------------- .nv.constant0._Z15assign_clustersPKfS0_iS0_S0_PiPfS2_iiS1_ --------------------------
	.section	.nv.constant0._Z15assign_clustersPKfS0_iS0_S0_PiPfS2_iiS1_,"a",@progbits
	.sectionflags	@""
	.align	4
.nv.constant0._Z15assign_clustersPKfS0_iS0_S0_PiPfS2_iiS1_:
	.zero		976


//--------------------- SYMBOLS --------------------------

	.type		.nv.reservedSmem.offset0,@object
	.size		.nv.reservedSmem.offset0,0x4
